	.target	sm_90a

	.elftype	@"ET_EXEC"


//--------------------- .note.nv.tkinfo           --------------------------
	.section	.note.nv.tkinfo,"",@"SHT_NOTE"
	.sectionflags	@"SHF_NOTE_NV_TKINFO"
	.tkinfo
        /*0018*/ 	.word	0x00000002
        /*0030*/ 	.string	""
        /*0030*/ 	.string	"ptxas"
        /*0030*/ 	.string	"Cuda compilation tools, release 13.0, V13.0.88"
        /*0030*/ 	.string	"Build cuda_13.0.r13.0/compiler.36424714_0"
        /*0030*/ 	.string	"-arch sm_90a -m 64 "



//--------------------- .note.nv.cuinfo           --------------------------
	.section	.note.nv.cuinfo,"",@"SHT_NOTE"
	.sectionflags	@"SHF_NOTE_NV_CUINFO"
        /*0018*/ 	.short	0x0002
        /*001a*/ 	.short	0x005a
        /*001c*/ 	.short	0x0082
	.zero		2


//--------------------- .nv.info                  --------------------------
	.section	.nv.info,"",@"SHT_CUDA_INFO"
	.align	4


	//----- nvinfo : EIATTR_REGCOUNT
	.align		4
        /*0000*/ 	.byte	0x04, 0x2f
        /*0002*/ 	.short	(.L_16 - .L_15)
	.align		4
.L_15:
        /*0004*/ 	.word	index@(_ZN7cutlass13device_kernelINS_4fmha6kernel28FmhaKernelTmaWarpSpecializedINS1_10collective30FmhaMainloopTmaWarpSpecializedINS_6half_tEffN4cute5tupleIJNS7_1CILi128EEESA_NS9_ILi192EEEEEENS8_IJiNS9_ILi1EEENS8_IJiiEEEEEESF_SF_NS4_13DefaultFusionEJNS2_6OptionILNS2_3TagE0ENS9_ILb1EEEEENSH_ILSI_2ESJ_EEEEENS4_15FmhaFwdEpilogueIS6_fNS8_IJNS9_ILi64EEESB_SA_EEEEENS2_23PersistentTileSchedulerEJSK_SL_EEEEEvNT_6ParamsE)
        /*0008*/ 	.word	0x000000a8


	//----- nvinfo : EIATTR_FRAME_SIZE
	.align		4
.L_16:
        /*000c*/ 	.byte	0x04, 0x11
        /*000e*/ 	.short	(.L_18 - .L_17)
	.align		4
.L_17:
        /*0010*/ 	.word	index@($__internal_0_$__cuda_sm20_rcp_rn_f32_slowpath)
        /*0014*/ 	.word	0x00000000


	//----- nvinfo : EIATTR_FRAME_SIZE
	.align		4
.L_18:
        /*0018*/ 	.byte	0x04, 0x11
        /*001a*/ 	.short	(.L_20 - .L_19)
	.align		4
.L_19:
        /*001c*/ 	.word	index@(_ZN7cutlass13device_kernelINS_4fmha6kernel28FmhaKernelTmaWarpSpecializedINS1_10collective30FmhaMainloopTmaWarpSpecializedINS_6half_tEffN4cute5tupleIJNS7_1CILi128EEESA_NS9_ILi192EEEEEENS8_IJiNS9_ILi1EEENS8_IJiiEEEEEESF_SF_NS4_13DefaultFusionEJNS2_6OptionILNS2_3TagE0ENS9_ILb1EEEEENSH_ILSI_2ESJ_EEEEENS4_15FmhaFwdEpilogueIS6_fNS8_IJNS9_ILi64EEESB_SA_EEEEENS2_23PersistentTileSchedulerEJSK_SL_EEEEEvNT_6ParamsE)
        /*0020*/ 	.word	0x00000000


	//----- nvinfo : EIATTR_MIN_STACK_SIZE
	.align		4
.L_20:
        /*0024*/ 	.byte	0x04, 0x12
        /*0026*/ 	.short	(.L_22 - .L_21)
	.align		4
.L_21:
        /*0028*/ 	.word	index@(_ZN7cutlass13device_kernelINS_4fmha6kernel28FmhaKernelTmaWarpSpecializedINS1_10collective30FmhaMainloopTmaWarpSpecializedINS_6half_tEffN4cute5tupleIJNS7_1CILi128EEESA_NS9_ILi192EEEEEENS8_IJiNS9_ILi1EEENS8_IJiiEEEEEESF_SF_NS4_13DefaultFusionEJNS2_6OptionILNS2_3TagE0ENS9_ILb1EEEEENSH_ILSI_2ESJ_EEEEENS4_15FmhaFwdEpilogueIS6_fNS8_IJNS9_ILi64EEESB_SA_EEEEENS2_23PersistentTileSchedulerEJSK_SL_EEEEEvNT_6ParamsE)
        /*002c*/ 	.word	0x00000000
.L_22:


//--------------------- .nv.compat                --------------------------
	.section	.nv.compat,"",@"SHT_CUDA_COMPAT_INFO"
	.align	4
        /*0000*/ 	.byte	0x02, 0x09, 0x01, 0x00, 0x02, 0x02, 0x04, 0x00, 0x02, 0x05, 0x05, 0x00, 0x03, 0x07, 0x01, 0x01
        /*0010*/ 	.byte	0x02, 0x03, 0x01, 0x00, 0x02, 0x06, 0x01, 0x00, 0x04, 0x0b, 0x08, 0x00, 0x00, 0x00, 0x00, 0x00
        /*0020*/ 	.byte	0x00, 0x00, 0x00, 0x00


//--------------------- .nv.info._ZN7cutlass13device_kernelINS_4fmha6kernel28FmhaKernelTmaWarpSpecializedINS1_10collective30FmhaMainloopTmaWarpSpecializedINS_6half_tEffN4cute5tupleIJNS7_1CILi128EEESA_NS9_ILi192EEEEEENS8_IJiNS9_ILi1EEENS8_IJiiEEEEEESF_SF_NS4_13DefaultFusionEJNS2_6OptionILNS2_3TagE0ENS9_ILb1EEEEENSH_ILSI_2ESJ_EEEEENS4_15FmhaFwdEpilogueIS6_fNS8_IJNS9_ILi64EEESB_SA_EEEEENS2_23PersistentTileSchedulerEJSK_SL_EEEEEvNT_6ParamsE --------------------------
	.section	.nv.info._ZN7cutlass13device_kernelINS_4fmha6kernel28FmhaKernelTmaWarpSpecializedINS1_10collective30FmhaMainloopTmaWarpSpecializedINS_6half_tEffN4cute5tupleIJNS7_1CILi128EEESA_NS9_ILi192EEEEEENS8_IJiNS9_ILi1EEENS8_IJiiEEEEEESF_SF_NS4_13DefaultFusionEJNS2_6OptionILNS2_3TagE0ENS9_ILb1EEEEENSH_ILSI_2ESJ_EEEEENS4_15FmhaFwdEpilogueIS6_fNS8_IJNS9_ILi64EEESB_SA_EEEEENS2_23PersistentTileSchedulerEJSK_SL_EEEEEvNT_6ParamsE,"",@"SHT_CUDA_INFO"
	.sectionflags	@""
	.align	4


	//----- nvinfo : EIATTR_CUDA_API_VERSION
	.align		4
        /*0000*/ 	.byte	0x04, 0x37
        /*0002*/ 	.short	(.L_24 - .L_23)
.L_23:
        /*0004*/ 	.word	0x00000082


	//----- nvinfo : EIATTR_KPARAM_INFO
	.align		4
.L_24:
        /*0008*/ 	.byte	0x04, 0x17
        /*000a*/ 	.short	(.L_26 - .L_25)
.L_25:
        /*000c*/ 	.word	0x00000000
        /*0010*/ 	.short	0x0000
        /*0012*/ 	.short	0x0070
        /*0014*/ 	.byte	0x00, 0xf0, 0x01, 0x20


	//----- nvinfo : EIATTR_SPARSE_MMA_MASK
	.align		4
.L_26:
        /*0018*/ 	.byte	0x03, 0x50
        /*001a*/ 	.short	0x0000


	//----- nvinfo : EIATTR_MAXREG_COUNT
	.align		4
        /*001c*/ 	.byte	0x03, 0x1b
        /*001e*/ 	.short	0x00a8


	//----- nvinfo : EIATTR_NUM_BARRIERS
	.align		4
        /*0020*/ 	.byte	0x02, 0x4c
        /*0022*/ 	.byte	0x02
	.zero		1


	//----- nvinfo : EIATTR_EXTERNS
	.align		4
        /*0024*/ 	.byte	0x04, 0x0f
        /*0026*/ 	.short	(.L_28 - .L_27)


	//   ....[0]....
	.align		4
.L_27:
        /*0028*/ 	.word	index@(__assertfail)


	//----- nvinfo : EIATTR_MERCURY_ISA_VERSION
	.align		4
.L_28:
        /*002c*/ 	.byte	0x03, 0x5f
        /*002e*/ 	.short	0x0101


	//----- nvinfo : EIATTR_INT_WARP_WIDE_INSTR_OFFSETS
	.align		4
        /*0030*/ 	.byte	0x04, 0x31
        /*0032*/ 	.short	(.L_30 - .L_29)


	//   ....[0]....
.L_29:
        /*0034*/ 	.word	0x00000790


	//   ....[1]....
        /*0038*/ 	.word	0x000007a0


	//   ....[2]....
        /*003c*/ 	.word	0x000007b0


	//   ....[3]....
        /*0040*/ 	.word	0x000007c0


	//   ....[4]....
        /*0044*/ 	.word	0x00000830


	//   ....[5]....
        /*0048*/ 	.word	0x00000a10


	//   ....[6]....
        /*004c*/ 	.word	0x00000ad0


	//----- nvinfo : EIATTR_COOP_GROUP_MASK_REGIDS
	.align		4
.L_30:
        /*0050*/ 	.byte	0x04, 0x29
        /*0052*/ 	.short	(.L_32 - .L_31)


	//   ....[0]....
.L_31:
        /*0054*/ 	.word	0xffffffff


	//   ....[1]....
        /*0058*/ 	.word	0xffffffff


	//   ....[2]....
        /*005c*/ 	.word	0xffffffff


	//   ....[3]....
        /*0060*/ 	.word	0xffffffff


	//   ....[4]....
        /*0064*/ 	.word	0xffffffff


	//   ....[5]....
        /*0068*/ 	.word	0xffffffff


	//   ....[6]....
        /*006c*/ 	.word	0xffffffff


	//   ....[7]....
        /*0070*/ 	.word	0xffffffff


	//   ....[8]....
        /*0074*/ 	.word	0xffffffff


	//   ....[9]....
        /*0078*/ 	.word	0xffffffff


	//   ....[10]....
        /*007c*/ 	.word	0xffffffff


	//   ....[11]....
        /*0080*/ 	.word	0xffffffff


	//   ....[12]....
        /*0084*/ 	.word	0xffffffff


	//   ....[13]....
        /*0088*/ 	.word	0xffffffff


	//   ....[14]....
        /*008c*/ 	.word	0xffffffff


	//   ....[15]....
        /*0090*/ 	.word	0xffffffff


	//   ....[16]....
        /*0094*/ 	.word	0xffffffff


	//   ....[17]....
        /*0098*/ 	.word	0xffffffff


	//----- nvinfo : EIATTR_COOP_GROUP_INSTR_OFFSETS
	.align		4
.L_32:
        /*009c*/ 	.byte	0x04, 0x28
        /*009e*/ 	.short	(.L_34 - .L_33)


	//   ....[0]....
.L_33:
        /*00a0*/ 	.word	0x00000070


	//   ....[1]....
        /*00a4*/ 	.word	0x000000a0


	//   ....[2]....
        /*00a8*/ 	.word	0x000001d0


	//   ....[3]....
        /*00ac*/ 	.word	0x00000410


	//   ....[4]....
        /*00b0*/ 	.word	0x000005d0


	//   ....[5]....
        /*00b4*/ 	.word	0x00000730


	//   ....[6]....
        /*00b8*/ 	.word	0x00001c30


	//   ....[7]....
        /*00bc*/ 	.word	0x00001c60


	//   ....[8]....
        /*00c0*/ 	.word	0x00002440


	//   ....[9]....
        /*00c4*/ 	.word	0x00002570


	//   ....[10]....
        /*00c8*/ 	.word	0x00004550


	//   ....[11]....
        /*00cc*/ 	.word	0x00004570


	//   ....[12]....
        /*00d0*/ 	.word	0x00004e50


	//   ....[13]....
        /*00d4*/ 	.word	0x00004f50


	//   ....[14]....
        /*00d8*/ 	.word	0x00006f30


	//   ....[15]....
        /*00dc*/ 	.word	0x00006f60


	//   ....[16]....
        /*00e0*/ 	.word	0x00006fb0


	//   ....[17]....
        /*00e4*/ 	.word	0x00006fc0


	//----- nvinfo : EIATTR_REG_RECONFIG
	.align		4
.L_34:
        /*00e8*/ 	.byte	0x01, 0x54
	.zero		2


	//----- nvinfo : EIATTR_SYSCALL_OFFSETS
	.align		4
        /*00ec*/ 	.byte	0x04, 0x46
        /*00ee*/ 	.short	(.L_36 - .L_35)


	//   ....[0]....
.L_35:
        /*00f0*/ 	.word	0x00007ec0


	//   ....[1]....
        /*00f4*/ 	.word	0x00008050


	//----- nvinfo : EIATTR_MBARRIER_INSTR_OFFSETS
	.align		4
.L_36:
        /*00f8*/ 	.byte	0x04, 0x39
        /*00fa*/ 	.short	(.L_38 - .L_37)


	//   ....[0]....
.L_37:
        /*00fc*/ 	.word	0x000003c0
        /*0100*/ 	.word	0x000000ff
        /*0104*/ 	.word	0x0004c450
        /*0108*/ 	.short	0x0100
        /*010a*/ 	.byte	0x08
	.zero		1


	//   ....[1]....
        /*010c*/ 	.word	0x000003d0
        /*0110*/ 	.word	0x000000ff
        /*0114*/ 	.word	0x0004c460
        /*0118*/ 	.short	0x0100
        /*011a*/ 	.byte	0x08
	.zero		1


	//   ....[2]....
        /*011c*/ 	.word	0x000003e0
        /*0120*/ 	.word	0x000000ff
        /*0124*/ 	.word	0x0004c458
        /*0128*/ 	.short	0x0100
        /*012a*/ 	.byte	0x08
	.zero		1


	//   ....[3]....
        /*012c*/ 	.word	0x000003f0
        /*0130*/ 	.word	0x000000ff
        /*0134*/ 	.word	0x0004c468
        /*0138*/ 	.short	0x0100
        /*013a*/ 	.byte	0x08
	.zero		1


	//   ....[4]....
        /*013c*/ 	.word	0x00000520
        /*0140*/ 	.word	0x000000ff
        /*0144*/ 	.word	0x0004c400
        /*0148*/ 	.short	0x0100
        /*014a*/ 	.byte	0x08
	.zero		1


	//   ....[5]....
        /*014c*/ 	.word	0x00000530
        /*0150*/ 	.word	0x000000ff
        /*0154*/ 	.word	0x0004c428
        /*0158*/ 	.short	0x0100
        /*015a*/ 	.byte	0x08
	.zero		1


	//   ....[6]....
        /*015c*/ 	.word	0x00000540
        /*0160*/ 	.word	0x000000ff
        /*0164*/ 	.word	0x0004c408
        /*0168*/ 	.short	0x0100
        /*016a*/ 	.byte	0x08
	.zero		1


	//   ....[7]....
        /*016c*/ 	.word	0x00000550
        /*0170*/ 	.word	0x000000ff
        /*0174*/ 	.word	0x0004c430
        /*0178*/ 	.short	0x0100
        /*017a*/ 	.byte	0x08
	.zero		1


	//   ....[8]....
        /*017c*/ 	.word	0x00000560
        /*0180*/ 	.word	0x000000ff
        /*0184*/ 	.word	0x0004c410
        /*0188*/ 	.short	0x0100
        /*018a*/ 	.byte	0x08
	.zero		1


	//   ....[9]....
        /*018c*/ 	.word	0x00000570
        /*0190*/ 	.word	0x000000ff
        /*0194*/ 	.word	0x0004c438
        /*0198*/ 	.short	0x0100
        /*019a*/ 	.byte	0x08
	.zero		1


	//   ....[10]....
        /*019c*/ 	.word	0x00000580
        /*01a0*/ 	.word	0x000000ff
        /*01a4*/ 	.word	0x0004c418
        /*01a8*/ 	.short	0x0100
        /*01aa*/ 	.byte	0x08
	.zero		1


	//   ....[11]....
        /*01ac*/ 	.word	0x00000590
        /*01b0*/ 	.word	0x000000ff
        /*01b4*/ 	.word	0x0004c440
        /*01b8*/ 	.short	0x0100
        /*01ba*/ 	.byte	0x08
	.zero		1


	//   ....[12]....
        /*01bc*/ 	.word	0x000005a0
        /*01c0*/ 	.word	0x000000ff
        /*01c4*/ 	.word	0x0004c420
        /*01c8*/ 	.short	0x0100
        /*01ca*/ 	.byte	0x08
	.zero		1


	//   ....[13]....
        /*01cc*/ 	.word	0x000005b0
        /*01d0*/ 	.word	0x000000ff
        /*01d4*/ 	.word	0x0004c448
        /*01d8*/ 	.short	0x0100
        /*01da*/ 	.byte	0x08
	.zero		1


	//   ....[14]....
        /*01dc*/ 	.word	0x000006e0
        /*01e0*/ 	.word	0x000000ff
        /*01e4*/ 	.word	0x0004c470
        /*01e8*/ 	.short	0x0100
        /*01ea*/ 	.byte	0x08
	.zero		1


	//   ....[15]....
        /*01ec*/ 	.word	0x000006f0
        /*01f0*/ 	.word	0x000000ff
        /*01f4*/ 	.word	0x0004c480
        /*01f8*/ 	.short	0x0100
        /*01fa*/ 	.byte	0x08
	.zero		1


	//   ....[16]....
        /*01fc*/ 	.word	0x00000700
        /*0200*/ 	.word	0x000000ff
        /*0204*/ 	.word	0x0004c478
        /*0208*/ 	.short	0x0100
        /*020a*/ 	.byte	0x08
	.zero		1


	//   ....[17]....
        /*020c*/ 	.word	0x00000710
        /*0210*/ 	.word	0x000000ff
        /*0214*/ 	.word	0x0004c488
        /*0218*/ 	.short	0x0100
        /*021a*/ 	.byte	0x08
	.zero		1


	//   ....[18]....
        /*021c*/ 	.word	0x00000850
        /*0220*/ 	.word	0x000000ff
        /*0224*/ 	.word	0x0004c490
        /*0228*/ 	.short	0x0100
        /*022a*/ 	.byte	0x06
	.zero		1


	//   ....[19]....
        /*022c*/ 	.word	0x00000860
        /*0230*/ 	.word	0x000000ff
        /*0234*/ 	.word	0x0004c498
        /*0238*/ 	.short	0x0100
        /*023a*/ 	.byte	0x06
	.zero		1


	//   ....[20]....
        /*023c*/ 	.word	0x00000870
        /*0240*/ 	.word	0x000000ff
        /*0244*/ 	.word	0x0004c4a0
        /*0248*/ 	.short	0x0100
        /*024a*/ 	.byte	0x06
	.zero		1


	//   ....[21]....
        /*024c*/ 	.word	0x00000880
        /*0250*/ 	.word	0x000000ff
        /*0254*/ 	.word	0x0004c4a8
        /*0258*/ 	.short	0x0100
        /*025a*/ 	.byte	0x06
	.zero		1


	//   ....[22]....
        /*025c*/ 	.word	0x00000980
        /*0260*/ 	.word	0x000000ff
        /*0264*/ 	.word	0x0004c4c0
        /*0268*/ 	.short	0x0100
        /*026a*/ 	.byte	0x08
	.zero		1


	//   ....[23]....
        /*026c*/ 	.word	0x00000990
        /*0270*/ 	.word	0x000000ff
        /*0274*/ 	.word	0x0004c4e0
        /*0278*/ 	.short	0x0100
        /*027a*/ 	.byte	0x08
	.zero		1


	//   ....[24]....
        /*027c*/ 	.word	0x000009a0
        /*0280*/ 	.word	0x000000ff
        /*0284*/ 	.word	0x0004c4c8
        /*0288*/ 	.short	0x0100
        /*028a*/ 	.byte	0x08
	.zero		1


	//   ....[25]....
        /*028c*/ 	.word	0x000009b0
        /*0290*/ 	.word	0x000000ff
        /*0294*/ 	.word	0x0004c4e8
        /*0298*/ 	.short	0x0100
        /*029a*/ 	.byte	0x08
	.zero		1


	//   ....[26]....
        /*029c*/ 	.word	0x000009c0
        /*02a0*/ 	.word	0x000000ff
        /*02a4*/ 	.word	0x0004c4d0
        /*02a8*/ 	.short	0x0100
        /*02aa*/ 	.byte	0x08
	.zero		1


	//   ....[27]....
        /*02ac*/ 	.word	0x000009d0
        /*02b0*/ 	.word	0x000000ff
        /*02b4*/ 	.word	0x0004c4f0
        /*02b8*/ 	.short	0x0100
        /*02ba*/ 	.byte	0x08
	.zero		1


	//   ....[28]....
        /*02bc*/ 	.word	0x000009e0
        /*02c0*/ 	.word	0x000000ff
        /*02c4*/ 	.word	0x0004c4d8
        /*02c8*/ 	.short	0x0100
        /*02ca*/ 	.byte	0x08
	.zero		1


	//   ....[29]....
        /*02cc*/ 	.word	0x000009f0
        /*02d0*/ 	.word	0x000000ff
        /*02d4*/ 	.word	0x0004c4f8
        /*02d8*/ 	.short	0x0100
        /*02da*/ 	.byte	0x08
	.zero		1


	//   ....[30]....
        /*02dc*/ 	.word	0x00000b00
        /*02e0*/ 	.word	0x000000ff
        /*02e4*/ 	.word	0x0004c4b0
        /*02e8*/ 	.short	0x0100
        /*02ea*/ 	.byte	0x06
	.zero		1


	//   ....[31]....
        /*02ec*/ 	.word	0x00001340
        /*02f0*/ 	.word	0x000000ff
        /*02f4*/ 	.word	0x0004c450
        /*02f8*/ 	.short	0x010a
        /*02fa*/ 	.byte	0x06
	.zero		1


	//   ....[32]....
        /*02fc*/ 	.word	0x000013d0
        /*0300*/ 	.word	0x000000ff
        /*0304*/ 	.word	0x0004c400
        /*0308*/ 	.short	0x010a
        /*030a*/ 	.byte	0x30
	.zero		1


	//   ....[33]....
        /*030c*/ 	.word	0x00001420
        /*0310*/ 	.word	0x000000ff
        /*0314*/ 	.word	0xfffffff8
        /*0318*/ 	.short	0x010a
        /*031a*/ 	.byte	0x06
	.zero		1


	//   ....[34]....
        /*031c*/ 	.word	0x00003250
        /*0320*/ 	.word	0x00000007
        /*0324*/ 	.word	0x00000000
        /*0328*/ 	.short	0x0101
        /*032a*/ 	.byte	0x05
	.zero		1


	//   ....[35]....
        /*032c*/ 	.word	0x00003990
        /*0330*/ 	.word	0x000000ff
        /*0334*/ 	.word	0x0004c400
        /*0338*/ 	.short	0x010a
        /*033a*/ 	.byte	0x06
	.zero		1


	//   ....[36]....
        /*033c*/ 	.word	0x00003cb0
        /*0340*/ 	.word	0x000000ff
        /*0344*/ 	.word	0x00000000
        /*0348*/ 	.short	0x0101
        /*034a*/ 	.byte	0x30
	.zero		1


	//   ....[37]....
        /*034c*/ 	.word	0x00003e50
        /*0350*/ 	.word	0x000000ff
        /*0354*/ 	.word	0x0004c400
        /*0358*/ 	.short	0x010a
        /*035a*/ 	.byte	0x07
	.zero		1


	//   ....[38]....
        /*035c*/ 	.word	0x00006200
        /*0360*/ 	.word	0x000000ff
        /*0364*/ 	.word	0x0004c400
        /*0368*/ 	.short	0x010a
        /*036a*/ 	.byte	0x0a
	.zero		1


	//   ....[39]....
        /*036c*/ 	.word	0x00006900
        /*0370*/ 	.word	0x000000ff
        /*0374*/ 	.word	0x0004c400
        /*0378*/ 	.short	0x010a
        /*037a*/ 	.byte	0x0a
	.zero		1


	//   ....[40]....
        /*037c*/ 	.word	0x00006c10
        /*0380*/ 	.word	0x000000ff
        /*0384*/ 	.word	0x00000000
        /*0388*/ 	.short	0x0101
        /*038a*/ 	.byte	0x0a
	.zero		1


	//   ....[41]....
        /*038c*/ 	.word	0x00006cc0
        /*0390*/ 	.word	0x000000ff
        /*0394*/ 	.word	0x00000000
        /*0398*/ 	.short	0x0101
        /*039a*/ 	.byte	0x05
	.zero		1


	//   ....[42]....
        /*039c*/ 	.word	0x00006e70
        /*03a0*/ 	.word	0x000000ff
        /*03a4*/ 	.word	0x00000000
        /*03a8*/ 	.short	0x0101
        /*03aa*/ 	.byte	0x06
	.zero		1


	//   ....[43]....
        /*03ac*/ 	.word	0x00006f00
        /*03b0*/ 	.word	0x000000ff
        /*03b4*/ 	.word	0x00000000
        /*03b8*/ 	.short	0x0101
        /*03ba*/ 	.byte	0x04
	.zero		1


	//   ....[44]....
        /*03bc*/ 	.word	0x00007750
        /*03c0*/ 	.word	0x000000ff
        /*03c4*/ 	.word	0x0004c498
        /*03c8*/ 	.short	0x010a
        /*03ca*/ 	.byte	0x04
	.zero		1


	//   ....[45]....
        /*03cc*/ 	.word	0x000096c0
        /*03d0*/ 	.word	0x00000000
        /*03d4*/ 	.word	0x0004c490
        /*03d8*/ 	.short	0x0101
        /*03da*/ 	.byte	0x05
	.zero		1


	//   ....[46]....
        /*03dc*/ 	.word	0x00009a80
        /*03e0*/ 	.word	0x00000007
        /*03e4*/ 	.word	0x0004c460
        /*03e8*/ 	.short	0x010a
        /*03ea*/ 	.byte	0x3f
	.zero		1


	//   ....[47]....
        /*03ec*/ 	.word	0x00009da0
        /*03f0*/ 	.word	0x00000007
        /*03f4*/ 	.word	0x0004c4b0
        /*03f8*/ 	.short	0x0101
        /*03fa*/ 	.byte	0x3f
	.zero		1


	//   ....[48]....
        /*03fc*/ 	.word	0x00009db0
        /*0400*/ 	.word	0x00000007
        /*0404*/ 	.word	0x0004c4b0
        /*0408*/ 	.short	0x010a
        /*040a*/ 	.byte	0x3f
	.zero		1


	//   ....[49]....
        /*040c*/ 	.word	0x00009e50
        /*0410*/ 	.word	0x00000004
        /*0414*/ 	.word	0x0004c460
        /*0418*/ 	.short	0x010a
        /*041a*/ 	.byte	0x3f
	.zero		1


	//   ....[50]....
        /*041c*/ 	.word	0x0000a470
        /*0420*/ 	.word	0x00000008
        /*0424*/ 	.word	0x0004c428
        /*0428*/ 	.short	0x010a
        /*042a*/ 	.byte	0x3f
	.zero		1


	//   ....[51]....
        /*042c*/ 	.word	0x0000a790
        /*0430*/ 	.word	0x00000005
        /*0434*/ 	.word	0x0004c4b0
        /*0438*/ 	.short	0x0101
        /*043a*/ 	.byte	0x3f
	.zero		1


	//   ....[52]....
        /*043c*/ 	.word	0x0000a7a0
        /*0440*/ 	.word	0x00000005
        /*0444*/ 	.word	0x0004c4b0
        /*0448*/ 	.short	0x010a
        /*044a*/ 	.byte	0x3f
	.zero		1


	//   ....[53]....
        /*044c*/ 	.word	0x0000a850
        /*0450*/ 	.word	0x00000007
        /*0454*/ 	.word	0x0004c428
        /*0458*/ 	.short	0x010a
        /*045a*/ 	.byte	0x3f
	.zero		1


	//   ....[54]....
        /*045c*/ 	.word	0x0000ac00
        /*0460*/ 	.word	0x00000006
        /*0464*/ 	.word	0x0004c428
        /*0468*/ 	.short	0x010a
        /*046a*/ 	.byte	0x3f
	.zero		1


	//   ....[55]....
        /*046c*/ 	.word	0x0000af40
        /*0470*/ 	.word	0x00000006
        /*0474*/ 	.word	0x0004c428
        /*0478*/ 	.short	0x010a
        /*047a*/ 	.byte	0x3f
	.zero		1


	//   ....[56]....
        /*047c*/ 	.word	0x0000b2d0
        /*0480*/ 	.word	0x00000003
        /*0484*/ 	.word	0x0004c450
        /*0488*/ 	.short	0x010a
        /*048a*/ 	.byte	0x3f
	.zero		1


	//   ....[57]....
        /*048c*/ 	.word	0x0000b330
        /*0490*/ 	.word	0x00000005
        /*0494*/ 	.word	0x0004c400
        /*0498*/ 	.short	0x010a
        /*049a*/ 	.byte	0x3f
	.zero		1


	//   ....[58]....
        /*049c*/ 	.word	0x0000b390
        /*04a0*/ 	.word	0x00000000
        /*04a4*/ 	.word	0xfffffff8
        /*04a8*/ 	.short	0x010a
        /*04aa*/ 	.byte	0x3f
	.zero		1


	//   ....[59]....
        /*04ac*/ 	.word	0x0000b3f0
        /*04b0*/ 	.word	0x0000000a
        /*04b4*/ 	.word	0x0004c400
        /*04b8*/ 	.short	0x010a
        /*04ba*/ 	.byte	0x3f
	.zero		1


	//   ....[60]....
        /*04bc*/ 	.word	0x0000b450
        /*04c0*/ 	.word	0x0000000d
        /*04c4*/ 	.word	0x0004c400
        /*04c8*/ 	.short	0x010a
        /*04ca*/ 	.byte	0x3f
	.zero		1


	//   ....[61]....
        /*04cc*/ 	.word	0x0000b4b0
        /*04d0*/ 	.word	0x0000000a
        /*04d4*/ 	.word	0x0004c400
        /*04d8*/ 	.short	0x010a
        /*04da*/ 	.byte	0x3f
	.zero		1


	//   ....[62]....
        /*04dc*/ 	.word	0x0000b510
        /*04e0*/ 	.word	0x00000003
        /*04e4*/ 	.word	0x0004c498
        /*04e8*/ 	.short	0x010a
        /*04ea*/ 	.byte	0x3f
	.zero		1


	//   ....[63]....
        /*04ec*/ 	.word	0x0000b5e0
        /*04f0*/ 	.word	0x00000007
        /*04f4*/ 	.word	0x0004c460
        /*04f8*/ 	.short	0x010a
        /*04fa*/ 	.byte	0x3f
	.zero		1


	//   ....[64]....
        /*04fc*/ 	.word	0x0000b630
        /*0500*/ 	.word	0x00000007
        /*0504*/ 	.word	0x0004c4b0
        /*0508*/ 	.short	0x010a
        /*050a*/ 	.byte	0x3f
	.zero		1


	//   ....[65]....
        /*050c*/ 	.word	0x0000b680
        /*0510*/ 	.word	0x00000004
        /*0514*/ 	.word	0x0004c460
        /*0518*/ 	.short	0x010a
        /*051a*/ 	.byte	0x3f
	.zero		1


	//   ....[66]....
        /*051c*/ 	.word	0x0000b750
        /*0520*/ 	.word	0x00000008
        /*0524*/ 	.word	0x0004c428
        /*0528*/ 	.short	0x010a
        /*052a*/ 	.byte	0x3f
	.zero		1


	//   ....[67]....
        /*052c*/ 	.word	0x0000b7a0
        /*0530*/ 	.word	0x00000005
        /*0534*/ 	.word	0x0004c4b0
        /*0538*/ 	.short	0x010a
        /*053a*/ 	.byte	0x3f
	.zero		1


	//   ....[68]....
        /*053c*/ 	.word	0x0000b7f0
        /*0540*/ 	.word	0x00000007
        /*0544*/ 	.word	0x0004c428
        /*0548*/ 	.short	0x010a
        /*054a*/ 	.byte	0x3f
	.zero		1


	//   ....[69]....
        /*054c*/ 	.word	0x0000b840
        /*0550*/ 	.word	0x00000006
        /*0554*/ 	.word	0x0004c428
        /*0558*/ 	.short	0x010a
        /*055a*/ 	.byte	0x3f
	.zero		1


	//   ....[70]....
        /*055c*/ 	.word	0x0000b890
        /*0560*/ 	.word	0x00000006
        /*0564*/ 	.word	0x0004c428
        /*0568*/ 	.short	0x010a
        /*056a*/ 	.byte	0x3f
	.zero		1


	//----- nvinfo : EIATTR_NUM_MBARRIERS
	.align		4
.L_38:
        /*056c*/ 	.byte	0x03, 0x38
        /*056e*/ 	.short	0x001f


	//----- nvinfo : EIATTR_EXIT_INSTR_OFFSETS
	.align		4
        /*0570*/ 	.byte	0x04, 0x1c
        /*0572*/ 	.short	(.L_40 - .L_39)


	//   ....[0]....
.L_39:
        /*0574*/ 	.word	0x00000b60


	//   ....[1]....
        /*0578*/ 	.word	0x00000bd0


	//   ....[2]....
        /*057c*/ 	.word	0x000096e0


	//   ....[3]....
        /*0580*/ 	.word	0x00009740


	//   ....[4]....
        /*0584*/ 	.word	0x00009770


	//   ....[5]....
        /*0588*/ 	.word	0x0000a160


	//   ....[6]....
        /*058c*/ 	.word	0x0000a190


	//   ....[7]....
        /*0590*/ 	.word	0x0000b2b0


	//----- nvinfo : EIATTR_MAX_THREADS
	.align		4
.L_40:
        /*0594*/ 	.byte	0x04, 0x05
        /*0596*/ 	.short	(.L_42 - .L_41)
.L_41:
        /*0598*/ 	.word	0x00000180
        /*059c*/ 	.word	0x00000001
        /*05a0*/ 	.word	0x00000001


	//----- nvinfo : EIATTR_CRS_STACK_SIZE
	.align		4
.L_42:
        /*05a4*/ 	.byte	0x04, 0x1e
        /*05a6*/ 	.short	(.L_44 - .L_43)
.L_43:
        /*05a8*/ 	.word	0x00000000


	//----- nvinfo : EIATTR_CBANK_PARAM_SIZE
	.align		4
.L_44:
        /*05ac*/ 	.byte	0x03, 0x19
        /*05ae*/ 	.short	0x0870


	//----- nvinfo : EIATTR_PARAM_CBANK
	.align		4
        /*05b0*/ 	.byte	0x04, 0x0a
        /*05b2*/ 	.short	(.L_46 - .L_45)
	.align		4
.L_45:
        /*05b4*/ 	.word	index@(.nv.constant0._ZN7cutlass13device_kernelINS_4fmha6kernel28FmhaKernelTmaWarpSpecializedINS1_10collective30FmhaMainloopTmaWarpSpecializedINS_6half_tEffN4cute5tupleIJNS7_1CILi128EEESA_NS9_ILi192EEEEEENS8_IJiNS9_ILi1EEENS8_IJiiEEEEEESF_SF_NS4_13DefaultFusionEJNS2_6OptionILNS2_3TagE0ENS9_ILb1EEEEENSH_ILSI_2ESJ_EEEEENS4_15FmhaFwdEpilogueIS6_fNS8_IJNS9_ILi64EEESB_SA_EEEEENS2_23PersistentTileSchedulerEJSK_SL_EEEEEvNT_6ParamsE)
        /*05b8*/ 	.short	0x0210
        /*05ba*/ 	.short	0x0870


	//----- nvinfo : EIATTR_SW_WAR
	.align		4
.L_46:
        /*05bc*/ 	.byte	0x04, 0x36
        /*05be*/ 	.short	(.L_48 - .L_47)
.L_47:
        /*05c0*/ 	.word	0x00000008
.L_48:


//--------------------- .nv.callgraph             --------------------------
	.section	.nv.callgraph,"",@"SHT_CUDA_CALLGRAPH"
	.align	4
	.sectionentsize	8
	.align		4
        /*0000*/ 	.word	0x00000000
	.align		4
        /*0004*/ 	.word	0xffffffff
	.align		4
        /*0008*/ 	.word	index@(_ZN7cutlass13device_kernelINS_4fmha6kernel28FmhaKernelTmaWarpSpecializedINS1_10collective30FmhaMainloopTmaWarpSpecializedINS_6half_tEffN4cute5tupleIJNS7_1CILi128EEESA_NS9_ILi192EEEEEENS8_IJiNS9_ILi1EEENS8_IJiiEEEEEESF_SF_NS4_13DefaultFusionEJNS2_6OptionILNS2_3TagE0ENS9_ILb1EEEEENSH_ILSI_2ESJ_EEEEENS4_15FmhaFwdEpilogueIS6_fNS8_IJNS9_ILi64EEESB_SA_EEEEENS2_23PersistentTileSchedulerEJSK_SL_EEEEEvNT_6ParamsE)
	.align		4
        /*000c*/ 	.word	index@(__assertfail)
	.align		4
        /*0010*/ 	.word	0x00000000
	.align		4
        /*0014*/ 	.word	0xfffffffe
	.align		4
        /*0018*/ 	.word	0x00000000
	.align		4
        /*001c*/ 	.word	0xfffffffd
	.align		4
        /*0020*/ 	.word	0x00000000
	.align		4
        /*0024*/ 	.word	0xfffffffc


//--------------------- .nv.constant4             --------------------------
	.section	.nv.constant4,"a",@progbits
	.align	8
	.align		8
.nv.constant4:
        /*0000*/ 	.dword	__assertfail
	.align		8
        /*0008*/ 	.dword	__unnamed_1
	.align		8
        /*0010*/ 	.dword	__unnamed_2
	.align		8
        /*0018*/ 	.dword	_ZN39_INTERNAL_ffac4e46_4_k_cu_d2887515_32274cuda3std3__45__cpo5beginE
	.align		8
        /*0020*/ 	.dword	_ZN39_INTERNAL_ffac4e46_4_k_cu_d2887515_32274cuda3std3__45__cpo3endE
	.align		8
        /*0028*/ 	.dword	_ZN39_INTERNAL_ffac4e46_4_k_cu_d2887515_32274cuda3std3__45__cpo6cbeginE
	.align		8
        /*0030*/ 	.dword	_ZN39_INTERNAL_ffac4e46_4_k_cu_d2887515_32274cuda3std3__45__cpo4cendE
	.align		8
        /*0038*/ 	.dword	_ZN39_INTERNAL_ffac4e46_4_k_cu_d2887515_32274cuda3std3__441_GLOBAL__N__ffac4e46_4_k_cu_d2887515_32276ignoreE
	.align		8
        /*0040*/ 	.dword	_ZN39_INTERNAL_ffac4e46_4_k_cu_d2887515_32274cuda3std3__419piecewise_constructE
	.align		8
        /*0048*/ 	.dword	_ZN39_INTERNAL_ffac4e46_4_k_cu_d2887515_32274cuda3std3__48in_placeE
	.align		8
        /*0050*/ 	.dword	_ZN39_INTERNAL_ffac4e46_4_k_cu_d2887515_32274cuda3std6ranges3__45__cpo4swapE
	.align		8
        /*0058*/ 	.dword	_ZN39_INTERNAL_ffac4e46_4_k_cu_d2887515_32274cuda3std6ranges3__45__cpo9iter_moveE
	.align		8
        /*0060*/ 	.dword	_ZN39_INTERNAL_ffac4e46_4_k_cu_d2887515_32274cute7productE
	.align		8
        /*0068*/ 	.dword	_ZN39_INTERNAL_ffac4e46_4_k_cu_d2887515_32274cute1_E
	.align		8
        /*0070*/ 	.dword	$str$24
	.align		8
        /*0078*/ 	.dword	$str$25


//--------------------- .text._ZN7cutlass13device_kernelINS_4fmha6kernel28FmhaKernelTmaWarpSpecializedINS1_10collective30FmhaMainloopTmaWarpSpecializedINS_6half_tEffN4cute5tupleIJNS7_1CILi128EEESA_NS9_ILi192EEEEEENS8_IJiNS9_ILi1EEENS8_IJiiEEEEEESF_SF_NS4_13DefaultFusionEJNS2_6OptionILNS2_3TagE0ENS9_ILb1EEEEENSH_ILSI_2ESJ_EEEEENS4_15FmhaFwdEpilogueIS6_fNS8_IJNS9_ILi64EEESB_SA_EEEEENS2_23PersistentTileSchedulerEJSK_SL_EEEEEvNT_6ParamsE --------------------------
	.section	.text._ZN7cutlass13device_kernelINS_4fmha6kernel28FmhaKernelTmaWarpSpecializedINS1_10collective30FmhaMainloopTmaWarpSpecializedINS_6half_tEffN4cute5tupleIJNS7_1CILi128EEESA_NS9_ILi192EEEEEENS8_IJiNS9_ILi1EEENS8_IJiiEEEEEESF_SF_NS4_13DefaultFusionEJNS2_6OptionILNS2_3TagE0ENS9_ILb1EEEEENSH_ILSI_2ESJ_EEEEENS4_15FmhaFwdEpilogueIS6_fNS8_IJNS9_ILi64EEESB_SA_EEEEENS2_23PersistentTileSchedulerEJSK_SL_EEEEEvNT_6ParamsE,"ax",@progbits
	.align	128
.text._ZN7cutlass13device_kernelINS_4fmha6kernel28FmhaKernelTmaWarpSpecializedINS1_10collective30FmhaMainloopTmaWarpSpecializedINS_6half_tEffN4cute5tupleIJNS7_1CILi128EEESA_NS9_ILi192EEEEEENS8_IJiNS9_ILi1EEENS8_IJiiEEEEEESF_SF_NS4_13DefaultFusionEJNS2_6OptionILNS2_3TagE0ENS9_ILb1EEEEENSH_ILSI_2ESJ_EEEEENS4_15FmhaFwdEpilogueIS6_fNS8_IJNS9_ILi64EEESB_SA_EEEEENS2_23PersistentTileSchedulerEJSK_SL_EEEEEvNT_6ParamsE:
        .type           _ZN7cutlass13device_kernelINS_4fmha6kernel28FmhaKernelTmaWarpSpecializedINS1_10collective30FmhaMainloopTmaWarpSpecializedINS_6half_tEffN4cute5tupleIJNS7_1CILi128EEESA_NS9_ILi192EEEEEENS8_IJiNS9_ILi1EEENS8_IJiiEEEEEESF_SF_NS4_13DefaultFusionEJNS2_6OptionILNS2_3TagE0ENS9_ILb1EEEEENSH_ILSI_2ESJ_EEEEENS4_15FmhaFwdEpilogueIS6_fNS8_IJNS9_ILi64EEESB_SA_EEEEENS2_23PersistentTileSchedulerEJSK_SL_EEEEEvNT_6ParamsE,@function
        .size           _ZN7cutlass13device_kernelINS_4fmha6kernel28FmhaKernelTmaWarpSpecializedINS1_10collective30FmhaMainloopTmaWarpSpecializedINS_6half_tEffN4cute5tupleIJNS7_1CILi128EEESA_NS9_ILi192EEEEEENS8_IJiNS9_ILi1EEENS8_IJiiEEEEEESF_SF_NS4_13DefaultFusionEJNS2_6OptionILNS2_3TagE0ENS9_ILb1EEEEENSH_ILSI_2ESJ_EEEEENS4_15FmhaFwdEpilogueIS6_fNS8_IJNS9_ILi64EEESB_SA_EEEEENS2_23PersistentTileSchedulerEJSK_SL_EEEEEvNT_6ParamsE,(.L_x_140 - _ZN7cutlass13device_kernelINS_4fmha6kernel28FmhaKernelTmaWarpSpecializedINS1_10collective30FmhaMainloopTmaWarpSpecializedINS_6half_tEffN4cute5tupleIJNS7_1CILi128EEESA_NS9_ILi192EEEEEENS8_IJiNS9_ILi1EEENS8_IJiiEEEEEESF_SF_NS4_13DefaultFusionEJNS2_6OptionILNS2_3TagE0ENS9_ILb1EEEEENSH_ILSI_2ESJ_EEEEENS4_15FmhaFwdEpilogueIS6_fNS8_IJNS9_ILi64EEESB_SA_EEEEENS2_23PersistentTileSchedulerEJSK_SL_EEEEEvNT_6ParamsE)
        .other          _ZN7cutlass13device_kernelINS_4fmha6kernel28FmhaKernelTmaWarpSpecializedINS1_10collective30FmhaMainloopTmaWarpSpecializedINS_6half_tEffN4cute5tupleIJNS7_1CILi128EEESA_NS9_ILi192EEEEEENS8_IJiNS9_ILi1EEENS8_IJiiEEEEEESF_SF_NS4_13DefaultFusionEJNS2_6OptionILNS2_3TagE0ENS9_ILb1EEEEENSH_ILSI_2ESJ_EEEEENS4_15FmhaFwdEpilogueIS6_fNS8_IJNS9_ILi64EEESB_SA_EEEEENS2_23PersistentTileSchedulerEJSK_SL_EEEEEvNT_6ParamsE,@"STO_CUDA_ENTRY STV_DEFAULT"
_ZN7cutlass13device_kernelINS_4fmha6kernel28FmhaKernelTmaWarpSpecializedINS1_10collective30FmhaMainloopTmaWarpSpecializedINS_6half_tEffN4cute5tupleIJNS7_1CILi128EEESA_NS9_ILi192EEEEEENS8_IJiNS9_ILi1EEENS8_IJiiEEEEEESF_SF_NS4_13DefaultFusionEJNS2_6OptionILNS2_3TagE0ENS9_ILb1EEEEENSH_ILSI_2ESJ_EEEEENS4_15FmhaFwdEpilogueIS6_fNS8_IJNS9_ILi64EEESB_SA_EEEEENS2_23PersistentTileSchedulerEJSK_SL_EEEEEvNT_6ParamsE:
[----:B------:R-:W1:Y:S01]  /*0000*/  LDC R1, c[0x0][0x28] ;  /* 0x00000a00ff017b82 */ /* 0x000e620000000800 */
[----:B------:R-:W2:Y:S07]  /*0010*/  S2R R2, SR_TID.X ;  /* 0x0000000000027919 */ /* 0x000eae0000002100 */
[----:B------:R-:W3:Y:S01]  /*0020*/  S2UR UR6, SR_CTAID.X ;  /* 0x00000000000679c3 */ /* 0x000ee20000002500 */
[----:B------:R-:W-:Y:S01]  /*0030*/  ELECT P1, URZ, PT ;  /* 0x00000000003f782f */ /* 0x000fe20003820000 */
[----:B------:R-:W-:Y:S01]  /*0040*/  BSSY B0, `(.L_x_0) ;  /* 0x0000018000007945 */ /* 0x000fe20003800000 */
[----:B---3--:R-:W-:-:S02]  /*0050*/  MOV R17, UR6 ;  /* 0x0000000600117c02 */ /* 0x008fc40008000f00 */
[----:B--2---:R-:W-:-:S05]  /*0060*/  SHF.R.U32.HI R0, RZ, 0x5, R2 ;  /* 0x00000005ff007819 */ /* 0x004fca0000011602 */
[----:B------:R-:W2:Y:S02]  /*0070*/  SHFL.IDX PT, R3, R0, RZ, 0x1f ;  /* 0x00001fff00037589 */ /* 0x000ea400000e0000 */
[----:B--2---:R-:W-:Y:S02]  /*0080*/  R2UR UR4, R3 ;  /* 0x00000000030472ca */ /* 0x004fe400000e0000 */
[----:B------:R-:W-:-:S06]  /*0090*/  SHF.R.U32.HI R3, RZ, 0x7, R2 ;  /* 0x00000007ff037819 */ /* 0x000fcc0000011602 */
[----:B------:R-:W2:Y:S05]  /*00a0*/  SHFL.IDX PT, R3, R3, RZ, 0x1f ;  /* 0x00001fff03037589 */ /* 0x000eaa00000e0000 */
[----:B------:R-:W-:Y:S02]  /*00b0*/  USHF.R.S32.HI UR5, URZ, 0x1f, UR4 ;  /* 0x0000001f3f057899 */ /* 0x000fe40008011404 */
[----:B------:R-:W-:Y:S02]  /*00c0*/  ISETP.EQ.AND P2, PT, RZ, UR4, P1 ;  /* 0x00000004ff007c0c */ /* 0x000fe40008f42270 */
[----:B------:R-:W-:-:S04]  /*00d0*/  ULEA.HI UR5, UR5, UR4, URZ, 0x2 ;  /* 0x0000000405057291 */ /* 0x000fc8000f8f103f */
[----:B------:R-:W-:-:S04]  /*00e0*/  ULOP3.LUT UR5, UR5, 0xfffffffc, URZ, 0xc0, !UPT ;  /* 0xfffffffc05057892 */ /* 0x000fc8000f8ec03f */
[----:B------:R-:W-:-:S03]  /*00f0*/  UIADD3 UR5, UR4, -UR5, URZ ;  /* 0x8000000504057290 */ /* 0x000fc6000fffe03f */
[----:B-1----:R-:W-:Y:S09]  /*0100*/  @!P2 BRA `(.L_x_1) ;  /* 0x00000000002ca947 */ /* 0x002ff20003800000 */
[----:B------:R-:W-:Y:S02]  /*0110*/  ULDC.64 UR6, c[0x0][0x198] ;  /* 0x0000660000067ab9 */ /* 0x000fe40000000a00 */
[----:B------:R-:W-:Y:S02]  /*0120*/  UIADD3 UR8, UP0, UR6, 0xf0, URZ ;  /* 0x000000f006087890 */ /* 0x000fe4000ff1e03f */
[----:B------:R-:W-:Y:S02]  /*0130*/  UIADD3 UR10, UP1, UR6, 0x1f0, URZ ;  /* 0x000001f0060a7890 */ /* 0x000fe4000ff3e03f */
[----:B------:R-:W-:Y:S02]  /*0140*/  UIADD3 UR6, UP2, UR6, 0x2f0, URZ ;  /* 0x000002f006067890 */ /* 0x000fe4000ff5e03f */
[----:B------:R-:W-:Y:S02]  /*0150*/  UIADD3.X UR9, URZ, UR7, URZ, UP0, !UPT ;  /* 0x000000073f097290 */ /* 0x000fe400087fe43f */
[----:B------:R-:W-:-:S02]  /*0160*/  UIADD3.X UR11, URZ, UR7, URZ, UP1, !UPT ;  /* 0x000000073f0b7290 */ /* 0x000fc40008ffe43f */
[----:B------:R-:W-:-:S05]  /*0170*/  UIADD3.X UR7, URZ, UR7, URZ, UP2, !UPT ;  /* 0x000000073f077290 */ /* 0x000fca00097fe43f */
[----:B------:R1:W-:Y:S02]  /*0180*/  UTMACCTL.PF [UR8] ;  /* 0x00000000080079b9 */ /* 0x0003e40008040000 */
[----:B------:R1:W-:Y:S02]  /*0190*/  UTMACCTL.PF [UR10] ;  /* 0x000000000a0079b9 */ /* 0x0003e40008040000 */
[----:B------:R1:W-:Y:S02]  /*01a0*/  UTMACCTL.PF [UR6] ;  /* 0x00000000060079b9 */ /* 0x0003e40008040000 */
[----:B-1----:R-:W-:Y:S01]  /*01b0*/  NOP ;  /* 0x0000000000007918 */ /* 0x002fe20000000000 */
.L_x_1:
[----:B------:R-:W-:Y:S05]  /*01c0*/  BSYNC B0 ;  /* 0x0000000000007941 */ /* 0x000fea0003800000 */
.L_x_0:
[----:B------:R-:W1:Y:S01]  /*01d0*/  SHFL.IDX PT, R4, R0, RZ, 0x1f ;  /* 0x00001fff00047589 */ /* 0x000e6200000e0000 */
[----:B--2---:R-:W-:Y:S01]  /*01e0*/  R2UR UR4, R3 ;  /* 0x00000000030472ca */ /* 0x004fe200000e0000 */
[----:B------:R-:W-:Y:S02]  /*01f0*/  UISETP.NE.AND UP0, UPT, UR5, 0x1, UPT ;  /* 0x000000010500788c */ /* 0x000fe4000bf05270 */
[----:B------:R-:W-:-:S10]  /*0200*/  UISETP.NE.AND UP1, UPT, UR5, 0x2, UPT ;  /* 0x000000020500788c */ /* 0x000fd4000bf25270 */
[----:B------:R-:W-:Y:S02]  /*0210*/  UIADD3 UR10, UR4, -0x1, URZ ;  /* 0xffffffff040a7890 */ /* 0x000fe4000fffe03f */
[----:B------:R-:W-:Y:S01]  /*0220*/  MOV R19, UR4 ;  /* 0x0000000400137c02 */ /* 0x000fe20008000f00 */
[----:B------:R-:W-:Y:S02]  /*0230*/  UISETP.EQ.AND UP2, UPT, UR4, URZ, !UP0 ;  /* 0x0000003f0400728c */ /* 0x000fe4000c742270 */
[----:B------:R-:W-:Y:S02]  /*0240*/  UISETP.EQ.AND UP3, UPT, UR4, URZ, !UP1 ;  /* 0x0000003f0400728c */ /* 0x000fe4000cf62270 */
[----:B------:R-:W-:Y:S02]  /*0250*/  UISETP.GE.U32.AND UP4, UPT, UR10, 0x4, UPT ;  /* 0x000000040a00788c */ /* 0x000fe4000bf86070 */
[----:B------:R-:W-:Y:S01]  /*0260*/  USEL UR4, URZ, 0x1, !UP2 ;  /* 0x000000013f047887 */ /* 0x000fe2000d000000 */
[----:B-1----:R-:W-:Y:S01]  /*0270*/  ISETP.NE.AND P0, PT, R4, RZ, PT ;  /* 0x000000ff0400720c */ /* 0x002fe20003f05270 */
[----:B------:R-:W-:Y:S01]  /*0280*/  USEL UR6, URZ, 0x1, !UP3 ;  /* 0x000000013f067887 */ /* 0x000fe2000d800000 */
[----:B------:R-:W-:Y:S01]  /*0290*/  MOV R4, UR5 ;  /* 0x0000000500047c02 */ /* 0x000fe20008000f00 */
[----:B------:R-:W-:-:S02]  /*02a0*/  USEL UR7, UR4, 0x2, UP4 ;  /* 0x0000000204077887 */ /* 0x000fc4000a000000 */
[----:B------:R-:W-:-:S04]  /*02b0*/  USEL UR4, UR6, 0x2, UP4 ;  /* 0x0000000206047887 */ /* 0x000fc8000a000000 */
[----:B------:R-:W-:Y:S02]  /*02c0*/  MOV R18, UR7 ;  /* 0x0000000700127c02 */ /* 0x000fe40008000f00 */
[----:B------:R-:W-:Y:S02]  /*02d0*/  MOV R16, UR4 ;  /* 0x0000000400107c02 */ /* 0x000fe40008000f00 */
[----:B------:R-:W-:Y:S05]  /*02e0*/  @P0 BRA `(.L_x_2) ;  /* 0x0000000000480947 */ /* 0x000fea0003800000 */
[----:B------:R-:W1:Y:S01]  /*02f0*/  S2UR UR8, SR_CgaCtaId ;  /* 0x00000000000879c3 */ /* 0x000e620000008800 */
[----:B------:R-:W-:Y:S01]  /*0300*/  UMOV UR4, 0x400 ;  /* 0x0000040000047882 */ /* 0x000fe20000000000 */
[----:B------:R-:W-:Y:S01]  /*0310*/  UMOV UR5, 0x1 ;  /* 0x0000000100057882 */ /* 0x000fe20000000000 */
[----:B------:R-:W-:Y:S01]  /*0320*/  UMOV UR6, 0x80 ;  /* 0x0000008000067882 */ /* 0x000fe20000000000 */
[----:B------:R-:W-:Y:S01]  /*0330*/  ELECT P0, URZ, PT ;  /* 0x00000000003f782f */ /* 0x000fe20003800000 */
[----:B------:R-:W-:-:S04]  /*0340*/  UIADD3 UR6, -UR6, 0x100000, URZ ;  /* 0x0010000006067890 */ /* 0x000fc8000fffe13f */
[----:B------:R-:W-:Y:S02]  /*0350*/  USHF.L.U32 UR7, UR6, 0xb, URZ ;  /* 0x0000000b06077899 */ /* 0x000fe4000800063f */
[----:B------:R-:W-:Y:S02]  /*0360*/  USHF.L.U32 UR6, UR6, 0x1, URZ ;  /* 0x0000000106067899 */ /* 0x000fe4000800063f */
[----:B-1----:R-:W-:Y:S02]  /*0370*/  ULEA UR8, UR8, UR4, 0x18 ;  /* 0x0000000408087291 */ /* 0x002fe4000f8ec03f */
[----:B------:R-:W-:-:S04]  /*0380*/  UIADD3 UR4, -UR5, 0x100000, URZ ;  /* 0x0010000005047890 */ /* 0x000fc8000fffe13f */
[----:B------:R-:W-:Y:S02]  /*0390*/  USHF.L.U32 UR5, UR4, 0xb, URZ ;  /* 0x0000000b04057899 */ /* 0x000fe4000800063f */
[----:B------:R-:W-:Y:S01]  /*03a0*/  USHF.L.U32 UR4, UR4, 0x1, URZ ;  /* 0x0000000104047899 */ /* 0x000fe2000800063f */
[----:B------:R-:W1:Y:S11]  /*03b0*/  FENCE.VIEW.ASYNC.S ;  /* 0x00000000000073c6 */ /* 0x000e760000000000 */
[----:B-1----:R1:W2:Y:S01]  /*03c0*/  SYNCS.EXCH.64 URZ, [UR8+0x4c450], UR4 ;  /* 0x04c45004083f75b2 */ /* 0x0022a20008000100 */
[----:B------:R1:W3:Y:S01]  /*03d0*/  SYNCS.EXCH.64 URZ, [UR8+0x4c460], UR6 ;  /* 0x04c46006083f75b2 */ /* 0x0002e20008000100 */
[----:B------:R1:W4:Y:S01]  /*03e0*/  SYNCS.EXCH.64 URZ, [UR8+0x4c458], UR4 ;  /* 0x04c45804083f75b2 */ /* 0x0003220008000100 */
[----:B------:R1:W1:Y:S01]  /*03f0*/  SYNCS.EXCH.64 URZ, [UR8+0x4c468], UR6 ;  /* 0x04c46806083f75b2 */ /* 0x0002620008000100 */
[----:B------:R-:W-:Y:S01]  /*0400*/  NOP ;  /* 0x0000000000007918 */ /* 0x000fe20000000000 */
.L_x_2:
[----:B------:R-:W5:Y:S01]  /*0410*/  SHFL.IDX PT, R3, R0, RZ, 0x1f ;  /* 0x00001fff00037589 */ /* 0x000f6200000e0000 */
[----:B------:R-:W-:Y:S01]  /*0420*/  NOP ;  /* 0x0000000000007918 */ /* 0x000fe20000000000 */
[----:B-----5:R-:W-:-:S13]  /*0430*/  ISETP.NE.AND P0, PT, R3, RZ, PT ;  /* 0x000000ff0300720c */ /* 0x020fda0003f05270 */
[----:B------:R-:W-:Y:S05]  /*0440*/  @P0 BRA `(.L_x_3) ;  /* 0x0000000000600947 */ /* 0x000fea0003800000 */
[----:B-1----:R-:W1:Y:S01]  /*0450*/  S2UR UR5, SR_CgaCtaId ;  /* 0x00000000000579c3 */ /* 0x002e620000008800 */
[----:B------:R-:W-:Y:S01]  /*0460*/  UMOV UR4, 0x400 ;  /* 0x0000040000047882 */ /* 0x000fe20000000000 */
[----:B------:R-:W-:Y:S01]  /*0470*/  UMOV UR6, 0x1 ;  /* 0x0000000100067882 */ /* 0x000fe20000000000 */
[----:B------:R-:W-:Y:S01]  /*0480*/  UMOV UR9, 0x100 ;  /* 0x0000010000097882 */ /* 0x000fe20000000000 */
[----:B------:R-:W-:-:S04]  /*0490*/  UIADD3 UR6, -UR6, 0x100000, URZ ;  /* 0x0010000006067890 */ /* 0x000fc8000fffe13f */
[----:B------:R-:W-:Y:S02]  /*04a0*/  USHF.L.U32 UR7, UR6, 0xb, URZ ;  /* 0x0000000b06077899 */ /* 0x000fe4000800063f */
[----:B------:R-:W-:Y:S01]  /*04b0*/  USHF.L.U32 UR6, UR6, 0x1, URZ ;  /* 0x0000000106067899 */ /* 0x000fe2000800063f */
[----:B------:R-:W-:Y:S01]  /*04c0*/  ELECT P0, URZ, PT ;  /* 0x00000000003f782f */ /* 0x000fe20003800000 */
[----:B-1----:R-:W-:Y:S02]  /*04d0*/  ULEA UR8, UR5, UR4, 0x18 ;  /* 0x0000000405087291 */ /* 0x002fe4000f8ec03f */
[----:B------:R-:W-:-:S04]  /*04e0*/  UIADD3 UR4, -UR9, 0x100000, URZ ;  /* 0x0010000009047890 */ /* 0x000fc8000fffe13f */
[----:B------:R-:W-:Y:S02]  /*04f0*/  USHF.L.U32 UR5, UR4, 0xb, URZ ;  /* 0x0000000b04057899 */ /* 0x000fe4000800063f */
[----:B------:R-:W-:Y:S01]  /*0500*/  USHF.L.U32 UR4, UR4, 0x1, URZ ;  /* 0x0000000104047899 */ /* 0x000fe2000800063f */
[----:B------:R-:W1:Y:S03]  /*0510*/  FENCE.VIEW.ASYNC.S ;  /* 0x00000000000073c6 */ /* 0x000e660000000000 */
[----:B-1----:R1:W1:Y:S08]  /*0520*/  SYNCS.EXCH.64 URZ, [UR8+0x4c400], UR6 ;  /* 0x04c40006083f75b2 */ /* 0x0022700008000100 */
[----:B------:R1:W1:Y:S01]  /*0530*/  SYNCS.EXCH.64 URZ, [UR8+0x4c428], UR4 ;  /* 0x04c42804083f75b2 */ /* 0x0002620008000100 */
        /* <DEDUP_REMOVED lines=8> */
[----:B------:R-:W-:Y:S01]  /*05c0*/  NOP ;  /* 0x0000000000007918 */ /* 0x000fe20000000000 */
.L_x_3:
        /* <DEDUP_REMOVED lines=21> */
[----:B------:R-:W-:Y:S01]  /*0720*/  NOP ;  /* 0x0000000000007918 */ /* 0x000fe20000000000 */
.L_x_4:
[----:B------:R-:W5:Y:S01]  /*0730*/  SHFL.IDX PT, R3, R0, RZ, 0x1f ;  /* 0x00001fff00037589 */ /* 0x000f6200000e0000 */
[----:B------:R-:W-:Y:S01]  /*0740*/  ELECT P0, URZ, PT ;  /* 0x00000000003f782f */ /* 0x000fe20003800000 */
[----:B------:R-:W-:Y:S01]  /*0750*/  NOP ;  /* 0x0000000000007918 */ /* 0x000fe20000000000 */
[----:B-1----:R-:W-:Y:S02]  /*0760*/  UMOV UR4, 0x80 ;  /* 0x0000008000047882 */ /* 0x002fe40000000000 */
[C---:B-----5:R-:W-:Y:S02]  /*0770*/  ISETP.NE.OR P0, PT, R3.reuse, RZ, !P0 ;  /* 0x000000ff0300720c */ /* 0x060fe40004705670 */
[----:B------:R-:W-:-:S11]  /*0780*/  ISETP.NE.AND P3, PT, R3, RZ, PT ;  /* 0x000000ff0300720c */ /* 0x000fd60003f65270 */
[----:B------:R-:W-:Y:S01]  /*0790*/  VOTEU.ALL UP2, P0 ;  /* 0x00000000003f7886 */ /* 0x000fe20000040000 */
[----:B------:R-:W-:Y:S01]  /*07a0*/  VOTEU.ALL UP3, P0 ;  /* 0x00000000003f7886 */ /* 0x000fe20000060000 */
[----:B------:R-:W-:Y:S01]  /*07b0*/  VOTEU.ALL UP4, P0 ;  /* 0x00000000003f7886 */ /* 0x000fe20000080000 */
[----:B------:R-:W-:Y:S02]  /*07c0*/  VOTEU.ALL UP5, P0 ;  /* 0x00000000003f7886 */ /* 0x000fe400000a0000 */
[----:B------:R-:W1:Y:S01]  /*07d0*/  @!UP2 S2UR UR7, SR_CgaCtaId ;  /* 0x000000000007a9c3 */ /* 0x000e620000008800 */
[----:B------:R-:W-:Y:S01]  /*07e0*/  @!UP2 UMOV UR6, 0x400 ;  /* 0x000004000006a882 */ /* 0x000fe20000000000 */
[----:B------:R-:W-:-:S04]  /*07f0*/  @!UP2 UIADD3 UR4, -UR4, 0x100000, URZ ;  /* 0x001000000404a890 */ /* 0x000fc8000fffe13f */
[----:B------:R-:W-:Y:S02]  /*0800*/  @!UP2 USHF.L.U32 UR5, UR4, 0xb, URZ ;  /* 0x0000000b0405a899 */ /* 0x000fe4000800063f */
[----:B------:R-:W-:Y:S02]  /*0810*/  @!UP2 USHF.L.U32 UR4, UR4, 0x1, URZ ;  /* 0x000000010404a899 */ /* 0x000fe4000800063f */
[----:B-1----:R-:W-:Y:S01]  /*0820*/  @!UP2 ULEA UR6, UR7, UR6, 0x18 ;  /* 0x000000060706a291 */ /* 0x002fe2000f8ec03f */
[----:B------:R-:W-:Y:S01]  /*0830*/  VOTEU.ALL UP2, P0 ;  /* 0x00000000003f7886 */ /* 0x000fe20000040000 */
[----:B------:R-:W1:Y:S10]  /*0840*/  FENCE.VIEW.ASYNC.S ;  /* 0x00000000000073c6 */ /* 0x000e740000000000 */
[----:B-1----:R1:W1:Y:S01]  /*0850*/  @!UP2 SYNCS.EXCH.64 URZ, [UR6+0x4c490], UR4 ;  /* 0x04c49004063fa5b2 */ /* 0x0022620008000100 */
[----:B------:R1:W1:Y:S01]  /*0860*/  @!UP3 SYNCS.EXCH.64 URZ, [UR6+0x4c498], UR4 ;  /* 0x04c49804063fb5b2 */ /* 0x0002620008000100 */
[----:B------:R1:W1:Y:S01]  /*0870*/  @!UP4 SYNCS.EXCH.64 URZ, [UR6+0x4c4a0], UR4 ;  /* 0x04c4a004063fc5b2 */ /* 0x0002620008000100 */
[----:B------:R1:W1:Y:S01]  /*0880*/  @!UP5 SYNCS.EXCH.64 URZ, [UR6+0x4c4a8], UR4 ;  /* 0x04c4a804063fd5b2 */ /* 0x0002620008000100 */
[----:B------:R-:W-:Y:S01]  /*0890*/  NOP ;  /* 0x0000000000007918 */ /* 0x000fe20000000000 */
[----:B------:R-:W-:Y:S05]  /*08a0*/  @P3 BRA `(.L_x_5) ;  /* 0x0000000000583947 */ /* 0x000fea0003800000 */
[----:B-1----:R-:W1:Y:S01]  /*08b0*/  S2UR UR5, SR_CgaCtaId ;  /* 0x00000000000579c3 */ /* 0x002e620000008800 */
[----:B------:R-:W-:Y:S01]  /*08c0*/  UMOV UR4, 0x400 ;  /* 0x0000040000047882 */ /* 0x000fe20000000000 */
[----:B------:R-:W-:Y:S01]  /*08d0*/  UMOV UR6, 0x20 ;  /* 0x0000002000067882 */ /* 0x000fe20000000000 */
[----:B------:R-:W-:Y:S01]  /*08e0*/  UMOV UR7, 0x80 ;  /* 0x0000008000077882 */ /* 0x000fe20000000000 */
[----:B------:R-:W-:Y:S01]  /*08f0*/  ELECT P0, URZ, PT ;  /* 0x00000000003f782f */ /* 0x000fe20003800000 */
[----:B-1----:R-:W-:Y:S02]  /*0900*/  ULEA UR8, UR5, UR4, 0x18 ;  /* 0x0000000405087291 */ /* 0x002fe4000f8ec03f */
[----:B------:R-:W-:-:S04]  /*0910*/  UIADD3 UR4, -UR6, 0x100000, URZ ;  /* 0x0010000006047890 */ /* 0x000fc8000fffe13f */
[----:B------:R-:W-:Y:S02]  /*0920*/  USHF.L.U32 UR5, UR4, 0xb, URZ ;  /* 0x0000000b04057899 */ /* 0x000fe4000800063f */
[----:B------:R-:W-:Y:S02]  /*0930*/  USHF.L.U32 UR4, UR4, 0x1, URZ ;  /* 0x0000000104047899 */ /* 0x000fe4000800063f */
        /* <DEDUP_REMOVED lines=13> */
.L_x_5:
[----:B------:R-:W-:Y:S01]  /*0a10*/  VOTEU.ANY UP2, P2 ;  /* 0x00000000003f7886 */ /* 0x000fe20001040100 */
[----:B-1----:R-:W-:Y:S01]  /*0a20*/  R2UR UR8, R19 ;  /* 0x00000000130872ca */ /* 0x002fe200000e0000 */
[----:B------:R-:W-:Y:S01]  /*0a30*/  UMOV UR4, 0x40 ;  /* 0x0000004000047882 */ /* 0x000fe20000000000 */
[----:B------:R-:W-:Y:S01]  /*0a40*/  NOP ;  /* 0x0000000000007918 */ /* 0x000fe20000000000 */
[----:B------:R-:W-:Y:S01]  /*0a50*/  ISETP.EQ.AND P0, PT, R4, 0x2, P1 ;  /* 0x000000020400780c */ /* 0x000fe20000f02270 */
[----:B------:R-:W1:Y:S01]  /*0a60*/  @UP2 S2UR UR7, SR_CgaCtaId ;  /* 0x00000000000729c3 */ /* 0x000e620000008800 */
[----:B------:R-:W-:Y:S01]  /*0a70*/  @UP2 UMOV UR6, 0x400 ;  /* 0x0000040000062882 */ /* 0x000fe20000000000 */
[----:B------:R-:W-:-:S04]  /*0a80*/  @UP2 UIADD3 UR4, -UR4, 0x100000, URZ ;  /* 0x0010000004042890 */ /* 0x000fc8000fffe13f */
[----:B------:R-:W-:Y:S02]  /*0a90*/  @UP2 USHF.L.U32 UR5, UR4, 0xb, URZ ;  /* 0x0000000b04052899 */ /* 0x000fe4000800063f */
[----:B------:R-:W-:Y:S01]  /*0aa0*/  @UP2 USHF.L.U32 UR4, UR4, 0x1, URZ ;  /* 0x0000000104042899 */ /* 0x000fe2000800063f */
[----:B------:R-:W-:Y:S01]  /*0ab0*/  ISETP.NE.AND P3, PT, RZ, UR8, PT ;  /* 0x00000008ff007c0c */ /* 0x000fe2000bf65270 */
[----:B-1----:R-:W-:Y:S01]  /*0ac0*/  @UP2 ULEA UR6, UR7, UR6, 0x18 ;  /* 0x0000000607062291 */ /* 0x002fe2000f8ec03f */
[----:B------:R-:W-:Y:S01]  /*0ad0*/  VOTEU.ANY UP2, P2 ;  /* 0x00000000003f7886 */ /* 0x000fe20001040100 */
[----:B------:R-:W-:Y:S01]  /*0ae0*/  ISETP.EQ.AND P2, PT, R4, 0x1, P1 ;  /* 0x000000010400780c */ /* 0x000fe20000f42270 */
[----:B------:R-:W1:Y:S09]  /*0af0*/  FENCE.VIEW.ASYNC.S ;  /* 0x00000000000073c6 */ /* 0x000e720000000000 */
[----:B-1----:R1:W2:Y:S01]  /*0b00*/  @UP2 SYNCS.EXCH.64 URZ, [UR6+0x4c4b0], UR4 ;  /* 0x04c4b004063f25b2 */ /* 0x0022a20008000100 */
[----:B------:R-:W-:Y:S01]  /*0b10*/  NOP ;  /* 0x0000000000007918 */ /* 0x000fe20000000000 */
[----:B--234-:R-:W-:Y:S06]  /*0b20*/  BAR.SYNC.DEFER_BLOCKING 0x0 ;  /* 0x0000000000007b1d */ /* 0x01cfec0000010000 */
[----:B------:R-:W-:Y:S05]  /*0b30*/  @!P3 BRA `(.L_x_6) ;  /* 0x0000008800ecb947 */ /* 0x000fea0003800000 */
[----:B------:R-:W-:-:S06]  /*0b40*/  UISETP.GT.U32.AND UP0, UPT, UR10, 0x3, UPT ;  /* 0x000000030a00788c */ /* 0x000fcc000bf04070 */
[----:B------:R-:W-:-:S13]  /*0b50*/  PLOP3.LUT P0, PT, PT, PT, UP0, 0x80, 0x0 ;  /* 0x000000000000781c */ /* 0x000fda0003f0f008 */
[----:B-1----:R-:W-:Y:S05]  /*0b60*/  @P0 EXIT ;  /* 0x000000000000094d */ /* 0x002fea0003800000 */
.L_x_7:
[----:B------:R-:W-:-:S08]  /*0b70*/  NOP ;  /* 0x0000000000007918 */ /* 0x000fd00000000000 */
[----:B------:R-:W1:Y:S02]  /*0b80*/  USETMAXREG.TRY_ALLOC.CTAPOOL UP0, 0xf0 ;  /* 0x000000f0000079c8 */ /* 0x000e640008000600 */
[----:B-1----:R-:W-:-:S13]  /*0b90*/  PLOP3.LUT P0, PT, PT, PT, UP0, 0x80, 0x0 ;  /* 0x000000000000781c */ /* 0x002fda0003f0f008 */
[----:B------:R-:W-:Y:S05]  /*0ba0*/  @!P0 BRA `(.L_x_7) ;  /* 0xfffffffc00f08947 */ /* 0x000fea000383ffff */
[----:B------:R-:W-:Y:S02]  /*0bb0*/  ULDC UR4, c[0x0][0xa00] ;  /* 0x0002800000047ab9 */ /* 0x000fe40000000800 */
[----:B------:R-:W-:-:S13]  /*0bc0*/  ISETP.GE.AND P0, PT, R17, UR4, PT ;  /* 0x0000000411007c0c */ /* 0x000fda000bf06270 */
[----:B------:R-:W-:Y:S05]  /*0bd0*/  @P0 EXIT ;  /* 0x000000000000094d */ /* 0x000fea0003800000 */
[----:B------:R-:W-:Y:S01]  /*0be0*/  R2UR UR4, R19 ;  /* 0x00000000130472ca */ /* 0x000fe200000e0000 */
[----:B------:R-:W-:Y:S01]  /*0bf0*/  UMOV UR5, URZ ;  /* 0x0000003f00057c82 */ /* 0x000fe20008000000 */
[----:B------:R-:W-:Y:S01]  /*0c00*/  MOV R23, RZ ;  /* 0x000000ff00177202 */ /* 0x000fe20000000f00 */
[----:B------:R-:W-:Y:S01]  /*0c10*/  UMOV UR60, URZ ;  /* 0x0000003f003c7c82 */ /* 0x000fe20008000000 */
[----:B------:R-:W-:Y:S01]  /*0c20*/  MOV R187, UR5 ;  /* 0x0000000500bb7c02 */ /* 0x000fe20008000f00 */
[----:B------:R-:W-:-:S08]  /*0c30*/  UMOV UR45, URZ ;  /* 0x0000003f002d7c82 */ /* 0x000fd00008000000 */
[----:B------:R-:W-:-:S04]  /*0c40*/  UISETP.NE.AND UP0, UPT, UR4, 0x1, UPT ;  /* 0x000000010400788c */ /* 0x000fc8000bf05270 */
[----:B------:R-:W-:-:S06]  /*0c50*/  USEL UR4, URZ, 0x1, UP0 ;  /* 0x000000013f047887 */ /* 0x000fcc0008000000 */
[----:B------:R-:W-:-:S07]  /*0c60*/  MOV R184, UR4 ;  /* 0x0000000400b87c02 */ /* 0x000fce0008000f00 */
.L_x_71:
[----:B------:R-:W-:Y:S01]  /*0c70*/  ULDC UR9, c[0x0][0xa04] ;  /* 0x0002810000097ab9 */ /* 0x000fe20000000800 */
[----:B------:R-:W-:Y:S01]  /*0c80*/  R2UR UR8, R17 ;  /* 0x00000000110872ca */ /* 0x000fe200000e0000 */
[----:B------:R-:W-:Y:S01]  /*0c90*/  UISETP.NE.AND UP0, UPT, UR9, 0x1, UPT ;  /* 0x000000010900788c */ /* 0x000fe2000bf05270 */
[----:B------:R-:W-:Y:S01]  /*0ca0*/  R2UR UR11, R19 ;  /* 0x00000000130b72ca */ /* 0x000fe200000e0000 */
[----:B------:R-:W-:Y:S01]  /*0cb0*/  ULDC UR4, c[0x0][0xa10] ;  /* 0x0002840000047ab9 */ /* 0x000fe20000000800 */
[----:B------:R-:W-:Y:S01]  /*0cc0*/  ULDC UR44, c[0x0][0xa1c] ;  /* 0x00028700002c7ab9 */ /* 0x000fe20000000800 */
[----:B------:R-:W-:-:S07]  /*0cd0*/  UISETP.NE.AND UP1, UPT, UR4, 0x1, UPT ;  /* 0x000000010400788c */ /* 0x000fce000bf25270 */
[----:B------:R-:W-:Y:S01]  /*0ce0*/  @UP0 ULDC.64 UR6, c[0x0][0xa08] ;  /* 0x0002820000060ab9 */ /* 0x000fe20000000a00 */
[----:B------:R-:W-:Y:S01]  /*0cf0*/  UMOV UR12, UR8 ;  /* 0x00000008000c7c82 */ /* 0x000fe20008000000 */
[----:B------:R-:W-:Y:S02]  /*0d00*/  UIMAD.WIDE.U32 UR4, UR8, UR6, URZ ;  /* 0x00000006080472a5 */ /* 0x000fe4000f8e003f */
[----:B------:R-:W-:Y:S02]  /*0d10*/  UISETP.NE.AND UP2, UPT, UR11, 0x1, UPT ;  /* 0x000000010b00788c */ /* 0x000fe4000bf45270 */
[----:B------:R-:W-:Y:S02]  /*0d20*/  @UP0 USHF.R.U32.HI UR12, URZ, UR7, UR5 ;  /* 0x000000073f0c0299 */ /* 0x000fe40008011605 */
[----:B------:R-:W-:Y:S01]  /*0d30*/  UISETP.NE.AND UP0, UPT, UR44, 0x1, UPT ;  /* 0x000000012c00788c */ /* 0x000fe2000bf05270 */
[----:B------:R-:W-:Y:S01]  /*0d40*/  @UP1 ULDC UR4, c[0x0][0xa14] ;  /* 0x0002850000041ab9 */ /* 0x000fe20000000800 */
[----:B------:R-:W-:Y:S01]  /*0d50*/  @UP1 ULDC UR6, c[0x0][0xa18] ;  /* 0x0002860000061ab9 */ /* 0x000fe20000000800 */
[----:B------:R-:W-:Y:S01]  /*0d60*/  UIMAD.WIDE.U32 UR4, UR12, UR4, URZ ;  /* 0x000000040c0472a5 */ /* 0x000fe2000f8e003f */
[----:B------:R-:W-:Y:S01]  /*0d70*/  PLOP3.LUT P0, PT, PT, PT, UP2, 0x80, 0x0 ;  /* 0x000000000000781c */ /* 0x000fe20003f0f028 */
[----:B------:R-:W-:Y:S01]  /*0d80*/  UMOV UR10, UR12 ;  /* 0x0000000c000a7c82 */ /* 0x000fe20008000000 */
[----:B------:R-:W-:Y:S01]  /*0d90*/  IADD3 R0, RZ, -UR12, RZ ;  /* 0x8000000cff007c10 */ /* 0x000fe2000fffe0ff */
[----:B------:R-:W-:Y:S01]  /*0da0*/  @UP1 USHF.R.U32.HI UR10, URZ, UR6, UR5 ;  /* 0x000000063f0a1299 */ /* 0x000fe20008011605 */
[----:B------:R-:W-:-:S03]  /*0db0*/  MOV R186, UR12 ;  /* 0x0000000c00ba7c02 */ /* 0x000fc60008000f00 */
[----:B------:R-:W-:Y:S01]  /*0dc0*/  @UP0 ULDC.64 UR6, c[0x0][0xa20] ;  /* 0x0002880000060ab9 */ /* 0x000fe20000000a00 */
[----:B------:R-:W-:Y:S01]  /*0dd0*/  IMAD R0, R0, UR9, R17 ;  /* 0x0000000900007c24 */ /* 0x000fe2000f8e0211 */
[----:B------:R-:W-:Y:S02]  /*0de0*/  UIMAD.WIDE.U32 UR4, UR10, UR6, URZ ;  /* 0x000000060a0472a5 */ /* 0x000fe4000f8e003f */
[----:B------:R-:W-:Y:S01]  /*0df0*/  MOV R185, UR10 ;  /* 0x0000000a00b97c02 */ /* 0x000fe20008000f00 */
[----:B------:R-:W-:Y:S01]  /*0e00*/  UMOV UR6, UR10 ;  /* 0x0000000a00067c82 */ /* 0x000fe20008000000 */
[----:B------:R-:W-:Y:S01]  /*0e10*/  @UP0 USHF.R.U32.HI UR6, URZ, UR7, UR5 ;  /* 0x000000073f060299 */ /* 0x000fe20008011605 */
[----:B------:R-:W-:-:S03]  /*0e20*/  R2UR UR61, R0 ;  /* 0x00000000003d72ca */ /* 0x000fc600000e0000 */
[----:B------:R-:W-:-:S04]  /*0e30*/  UIADD3 UR4, -UR6, URZ, URZ ;  /* 0x0000003f06047290 */ /* 0x000fc8000fffe13f */
[----:B------:R-:W-:Y:S01]  /*0e40*/  UIMAD UR44, UR44, UR4, UR10 ;  /* 0x000000042c2c72a4 */ /* 0x000fe2000f8e020a */
[----:B------:R-:W-:Y:S11]  /*0e50*/  @!P0 BRA `(.L_x_8) ;  /* 0x00000000008c8947 */ /* 0x000ff60003800000 */
[----:B------:R-:W-:-:S13]  /*0e60*/  R2UR UR4, R19 ;  /* 0x00000000130472ca */ /* 0x000fda00000e0000 */
[----:B------:R-:W-:-:S06]  /*0e70*/  UISETP.NE.AND UP0, UPT, UR4, 0x2, UPT ;  /* 0x000000020400788c */ /* 0x000fcc000bf05270 */
[----:B------:R-:W-:-:S13]  /*0e80*/  PLOP3.LUT P1, PT, PT, PT, UP0, 0x80, 0x0 ;  /* 0x000000000000781c */ /* 0x000fda0003f2f008 */
[----:B------:R-:W-:Y:S05]  /*0e90*/  @!P1 BRA `(.L_x_9) ;  /* 0x00000000005c9947 */ /* 0x000fea0003800000 */
[----:B------:R-:W-:-:S13]  /*0ea0*/  R2UR UR4, R19 ;  /* 0x00000000130472ca */ /* 0x000fda00000e0000 */
[----:B------:R-:W-:-:S06]  /*0eb0*/  UISETP.NE.AND UP0, UPT, UR4, 0x3, UPT ;  /* 0x000000030400788c */ /* 0x000fcc000bf05270 */
[----:B------:R-:W-:-:S13]  /*0ec0*/  PLOP3.LUT P1, PT, PT, PT, UP0, 0x80, 0x0 ;  /* 0x000000000000781c */ /* 0x000fda0003f2f008 */
[----:B------:R-:W-:Y:S05]  /*0ed0*/  @!P1 BRA `(.L_x_10) ;  /* 0x0000000000309947 */ /* 0x000fea0003800000 */
[----:B------:R-:W-:-:S13]  /*0ee0*/  R2UR UR4, R19 ;  /* 0x00000000130472ca */ /* 0x000fda00000e0000 */
[----:B------:R-:W-:-:S06]  /*0ef0*/  UISETP.NE.AND UP0, UPT, UR4, 0x4, UPT ;  /* 0x000000040400788c */ /* 0x000fcc000bf05270 */
[----:B------:R-:W-:-:S13]  /*0f00*/  PLOP3.LUT P1, PT, PT, PT, UP0, 0x80, 0x0 ;  /* 0x000000000000781c */ /* 0x000fda0003f2f008 */
[----:B------:R-:W-:Y:S05]  /*0f10*/  @P1 BRA `(.L_x_11) ;  /* 0x0000000000741947 */ /* 0x000fea0003800000 */
[----:B------:R-:W-:Y:S01]  /*0f20*/  R2UR UR5, R187 ;  /* 0x00000000bb0572ca */ /* 0x000fe200000e0000 */
[----:B------:R-:W-:Y:S02]  /*0f30*/  UIADD3 UR4, UR60, -0x1, URZ ;  /* 0xffffffff3c047890 */ /* 0x000fe4000fffe03f */
[----:B------:R-:W-:Y:S02]  /*0f40*/  ULOP3.LUT UR60, UR60, 0x1, URZ, 0xc, !UPT ;  /* 0x000000013c3c7892 */ /* 0x000fe4000f8e0c3f */
[----:B------:R-:W-:-:S04]  /*0f50*/  ULOP3.LUT UR4, UR4, 0x2, URZ, 0xc0, !UPT ;  /* 0x0000000204047892 */ /* 0x000fc8000f8ec03f */
[----:B------:R-:W-:-:S04]  /*0f60*/  USHF.R.U32.HI UR4, URZ, 0x1, UR4 ;  /* 0x000000013f047899 */ /* 0x000fc80008011604 */
[----:B------:R-:W-:-:S06]  /*0f70*/  ULOP3.LUT UR5, UR5, UR4, URZ, 0x3c, !UPT ;  /* 0x0000000405057292 */ /* 0x000fcc000f8e3c3f */
[----:B------:R-:W-:Y:S01]  /*0f80*/  MOV R187, UR5 ;  /* 0x0000000500bb7c02 */ /* 0x000fe20008000f00 */
[----:B------:R-:W-:Y:S06]  /*0f90*/  BRA `(.L_x_11) ;  /* 0x0000000000547947 */ /* 0x000fec0003800000 */
.L_x_10:
[----:B------:R-:W-:Y:S01]  /*0fa0*/  R2UR UR5, R187 ;  /* 0x00000000bb0572ca */ /* 0x000fe200000e0000 */
[----:B------:R-:W-:Y:S02]  /*0fb0*/  ULOP3.LUT UP0, URZ, UR60, 0x2, URZ, 0xc0, !UPT ;  /* 0x000000023c3f7892 */ /* 0x000fe4000f80c03f */
[----:B------:R-:W-:Y:S02]  /*0fc0*/  ULOP3.LUT UR60, UR60, 0x1, URZ, 0xc0, !UPT ;  /* 0x000000013c3c7892 */ /* 0x000fe4000f8ec03f */
[----:B------:R-:W-:-:S08]  /*0fd0*/  USEL UR4, URZ, 0x1, UP0 ;  /* 0x000000013f047887 */ /* 0x000fd00008000000 */
[----:B------:R-:W-:-:S06]  /*0fe0*/  ULOP3.LUT UR5, UR5, UR4, URZ, 0x3c, !UPT ;  /* 0x0000000405057292 */ /* 0x000fcc000f8e3c3f */
[----:B------:R-:W-:Y:S01]  /*0ff0*/  MOV R187, UR5 ;  /* 0x0000000500bb7c02 */ /* 0x000fe20008000f00 */
[----:B------:R-:W-:Y:S06]  /*1000*/  BRA `(.L_x_11) ;  /* 0x0000000000387947 */ /* 0x000fec0003800000 */
.L_x_9:
[----:B------:R-:W-:Y:S01]  /*1010*/  R2UR UR5, R187 ;  /* 0x00000000bb0572ca */ /* 0x000fe200000e0000 */
[----:B------:R-:W-:Y:S02]  /*1020*/  UIADD3 UR4, UR60, 0x1, URZ ;  /* 0x000000013c047890 */ /* 0x000fe4000fffe03f */
[----:B------:R-:W-:Y:S02]  /*1030*/  ULOP3.LUT UR60, UR60, 0x1, URZ, 0xc, !UPT ;  /* 0x000000013c3c7892 */ /* 0x000fe4000f8e0c3f */
[----:B------:R-:W-:-:S04]  /*1040*/  UISETP.GT.U32.AND UP0, UPT, UR4, 0x1, UPT ;  /* 0x000000010400788c */ /* 0x000fc8000bf04070 */
[----:B------:R-:W-:-:S04]  /*1050*/  USEL UR4, URZ, 0x1, !UP0 ;  /* 0x000000013f047887 */ /* 0x000fc8000c000000 */
[----:B------:R-:W-:-:S06]  /*1060*/  ULOP3.LUT UR5, UR5, UR4, URZ, 0x3c, !UPT ;  /* 0x0000000405057292 */ /* 0x000fcc000f8e3c3f */
[----:B------:R-:W-:Y:S01]  /*1070*/  MOV R187, UR5 ;  /* 0x0000000500bb7c02 */ /* 0x000fe20008000f00 */
[----:B------:R-:W-:Y:S06]  /*1080*/  BRA `(.L_x_11) ;  /* 0x0000000000187947 */ /* 0x000fec0003800000 */
.L_x_8:
[----:B------:R-:W-:Y:S01]  /*1090*/  R2UR UR5, R187 ;  /* 0x00000000bb0572ca */ /* 0x000fe200000e0000 */
[----:B------:R-:W-:Y:S02]  /*10a0*/  UISETP.GT.U32.AND UP0, UPT, UR60, 0x1, UPT ;  /* 0x000000013c00788c */ /* 0x000fe4000bf04070 */
[----:B------:R-:W-:Y:S02]  /*10b0*/  ULOP3.LUT UR60, UR60, 0x1, URZ, 0xc0, !UPT ;  /* 0x000000013c3c7892 */ /* 0x000fe4000f8ec03f */
[----:B------:R-:W-:-:S08]  /*10c0*/  USEL UR4, URZ, 0x1, !UP0 ;  /* 0x000000013f047887 */ /* 0x000fd0000c000000 */
[----:B------:R-:W-:-:S06]  /*10d0*/  ULOP3.LUT UR5, UR5, UR4, URZ, 0x3c, !UPT ;  /* 0x0000000405057292 */ /* 0x000fcc000f8e3c3f */
[----:B------:R-:W-:-:S07]  /*10e0*/  MOV R187, UR5 ;  /* 0x0000000500bb7c02 */ /* 0x000fce0008000f00 */
.L_x_11:
        /* <DEDUP_REMOVED lines=13> */
[----:B------:R-:W-:Y:S01]  /*11c0*/  ULEA UR61, UR61, 0x3, 0x1 ;  /* 0x000000033d3d7891 */ /* 0x000fe2000f8e083f */
[----:B------:R-:W-:Y:S11]  /*11d0*/  BRA `(.L_x_15) ;  /* 0x0000000000147947 */ /* 0x000ff60003800000 */
.L_x_14:
[----:B------:R-:W-:Y:S01]  /*11e0*/  ULEA UR61, UR61, 0x2, 0x1 ;  /* 0x000000023d3d7891 */ /* 0x000fe2000f8e083f */
[----:B------:R-:W-:Y:S11]  /*11f0*/  BRA `(.L_x_15) ;  /* 0x00000000000c7947 */ /* 0x000ff60003800000 */
.L_x_13:
[----:B------:R-:W-:Y:S01]  /*1200*/  ULEA UR61, UR61, 0x1, 0x1 ;  /* 0x000000013d3d7891 */ /* 0x000fe2000f8e083f */
[----:B------:R-:W-:Y:S11]  /*1210*/  BRA `(.L_x_15) ;  /* 0x0000000000047947 */ /* 0x000ff60003800000 */
.L_x_12:
[----:B------:R-:W-:-:S12]  /*1220*/  USHF.L.U32 UR61, UR61, 0x1, URZ ;  /* 0x000000013d3d7899 */ /* 0x000fd8000800063f */
.L_x_15:
[----:B------:R-:W-:-:S13]  /*1230*/  R2UR UR4, R16 ;  /* 0x00000000100472ca */ /* 0x000fda00000e0000 */
[----:B------:R-:W-:-:S04]  /*1240*/  ULOP3.LUT UR4, UR4, 0x1, URZ, 0xfc, !UPT ;  /* 0x0000000104047892 */ /* 0x000fc8000f8efc3f */
[----:B------:R-:W-:-:S06]  /*1250*/  UISETP.NE.AND UP0, UPT, UR4, 0x3, UPT ;  /* 0x000000030400788c */ /* 0x000fcc000bf05270 */
[----:B------:R-:W-:-:S13]  /*1260*/  PLOP3.LUT P0, PT, PT, PT, UP0, 0x80, 0x0 ;  /* 0x000000000000781c */ /* 0x000fda0003f0f008 */
[----:B------:R-:W-:Y:S05]  /*1270*/  @!P0 BRA `(.L_x_16) ;  /* 0x0000000000048947 */ /* 0x000fea0003800000 */
[----:B------:R-:W-:Y:S01]  /*1280*/  BPT.TRAP 0x1 ;  /* 0x000000040000795c */ /* 0x000fe20000300000 */
.L_x_16:
[----:B------:R-:W1:Y:S01]  /*1290*/  S2UR UR5, SR_CgaCtaId ;  /* 0x00000000000579c3 */ /* 0x000e620000008800 */
[----:B------:R-:W-:Y:S01]  /*12a0*/  R2UR UR8, R187 ;  /* 0x00000000bb0872ca */ /* 0x000fe200000e0000 */
[----:B------:R-:W-:Y:S01]  /*12b0*/  UMOV UR4, 0x400 ;  /* 0x0000040000047882 */ /* 0x000fe20000000000 */
[----:B------:R-:W-:-:S11]  /*12c0*/  R2UR UR7, R18 ;  /* 0x00000000120772ca */ /* 0x000fd600000e0000 */
[----:B------:R-:W-:-:S04]  /*12d0*/  MOV R0, UR8 ;  /* 0x0000000800007c02 */ /* 0x000fc80008000f00 */
[----:B------:R-:W-:Y:S01]  /*12e0*/  SHF.L.U32 R0, R0, 0x1f, RZ ;  /* 0x0000001f00007819 */ /* 0x000fe200000006ff */
[----:B-1----:R-:W-:Y:S02]  /*12f0*/  ULEA UR4, UR5, UR4, 0x18 ;  /* 0x0000000405047291 */ /* 0x002fe4000f8ec03f */
[----:B------:R-:W-:Y:S02]  /*1300*/  ULOP3.LUT UR5, UR7, 0x1, URZ, 0xfc, !UPT ;  /* 0x0000000107057892 */ /* 0x000fe4000f8efc3f */
[----:B------:R-:W-:Y:S02]  /*1310*/  ULEA UR6, UR60, UR4, 0x3 ;  /* 0x000000043c067291 */ /* 0x000fe4000f8e183f */
[----:B------:R-:W-:-:S06]  /*1320*/  UISETP.NE.AND UP0, UPT, UR5, 0x3, UPT ;  /* 0x000000030500788c */ /* 0x000fcc000bf05270 */
[----:B------:R-:W-:Y:S01]  /*1330*/  PLOP3.LUT P0, PT, PT, PT, UP0, 0x80, 0x0 ;  /* 0x000000000000781c */ /* 0x000fe20003f0f008 */
[----:B------:R-:W1:Y:S02]  /*1340*/  SYNCS.PHASECHK.TRANS64.TRYWAIT P1, [UR6+0x4c450], R0 ;  /* 0x04c45000ff0075a7 */ /* 0x000e640008020146 */
[----:B-1----:R-:W-:Y:S10]  /*1350*/  @!P1 BRA `(.L_x_17) ;  /* 0x0000009c00d89947 */ /* 0x002ff40003800000 */
.L_x_117:
[----:B------:R-:W-:Y:S05]  /*1360*/  @!P0 BRA `(.L_x_18) ;  /* 0x0000000000048947 */ /* 0x000fea0003800000 */
[----:B------:R-:W-:Y:S01]  /*1370*/  BPT.TRAP 0x1 ;  /* 0x000000040000795c */ /* 0x000fe20000300000 */
.L_x_18:
[----:B------:R-:W-:Y:S01]  /*1380*/  ULEA UR48, UR45, UR4, 0x3 ;  /* 0x000000042d307291 */ /* 0x000fe2000f8e183f */
[----:B-1----:R-:W-:Y:S01]  /*1390*/  SHF.L.U32 R0, R23, 0x1f, RZ ;  /* 0x0000001f17007819 */ /* 0x002fe200000006ff */
[----:B------:R-:W-:Y:S01]  /*13a0*/  UIADD3 UR5, UR4, 0x4c490, URZ ;  /* 0x0004c49004057890 */ /* 0x000fe2000fffe03f */
[----:B------:R-:W-:Y:S02]  /*13b0*/  R2UR UR6, R19 ;  /* 0x00000000130672ca */ /* 0x000fe400000e0000 */
[----:B------:R-:W-:-:S04]  /*13c0*/  SHF.L.U32 R3, R184, 0x1f, RZ ;  /* 0x0000001fb8037819 */ /* 0x000fc800000006ff */
[----:B------:R-:W1:Y:S07]  /*13d0*/  SYNCS.PHASECHK.TRANS64.TRYWAIT P1, [UR48+0x4c400], R0 ;  /* 0x04c40000ff0075a7 */ /* 0x000e6e0008020170 */
[----:B------:R-:W-:Y:S02]  /*13e0*/  ULEA UR49, UR6, 0xfffffff8, 0x3 ;  /* 0xfffffff806317891 */ /* 0x000fe4000f8e183f */
[----:B------:R-:W-:Y:S02]  /*13f0*/  ULEA UR6, UR6, UR5, 0x3 ;  /* 0x0000000506067291 */ /* 0x000fe4000f8e183f */
[----:B------:R-:W-:Y:S01]  /*1400*/  ULOP3.LUT UR49, UR49, 0x8, URZ, 0xc, !UPT ;  /* 0x0000000831317892 */ /* 0x000fe2000f8e0c3f */
[----:B-1----:R-:W-:Y:S11]  /*1410*/  @!P1 BRA `(.L_x_19) ;  /* 0x0000009c00c09947 */ /* 0x002ff60003800000 */
.L_x_118:
[----:B------:R-:W2:Y:S02]  /*1420*/  SYNCS.PHASECHK.TRANS64.TRYWAIT P1, [UR6+-0x8], R3 ;  /* 0xfffff803ff0075a7 */ /* 0x000ea40008020146 */
[----:B--2---:R-:W-:Y:S05]  /*1430*/  @!P1 BRA `(.L_x_20) ;  /* 0x0000009c00d09947 */ /* 0x004fea0003800000 */
.L_x_119:
[----:B------:R-:W-:Y:S01]  /*1440*/  UIADD3 UR7, UR4, 0xc000, URZ ;  /* 0x0000c00004077890 */ /* 0x000fe2000fffe03f */
[----:B------:R-:W-:Y:S01]  /*1450*/  WARPGROUP.ARRIVE ;  /* 0x00000000000079c5 */ /* 0x000fe20000000000 */
[----:B------:R-:W-:Y:S02]  /*1460*/  USHF.R.U32.HI UR6, URZ, 0x4, UR4 ;  /* 0x000000043f067899 */ /* 0x000fe40008011604 */
[----:B------:R-:W-:Y:S02]  /*1470*/  USHF.R.U32.HI UR7, URZ, 0x4, UR7 ;  /* 0x000000043f077899 */ /* 0x000fe40008011607 */
[----:B------:R-:W-:Y:S02]  /*1480*/  ULOP3.LUT UR6, UR6, 0x3fff, URZ, 0xc0, !UPT ;  /* 0x00003fff06067892 */ /* 0x000fe4000f8ec03f */
[----:B------:R-:W-:Y:S02]  /*1490*/  ULOP3.LUT UR46, UR7, 0x3fff, URZ, 0xc0, !UPT ;  /* 0x00003fff072e7892 */ /* 0x000fe4000f8ec03f */
[----:B------:R-:W-:-:S02]  /*14a0*/  ULOP3.LUT UR6, UR6, 0x10000, URZ, 0xfc, !UPT ;  /* 0x0001000006067892 */ /* 0x000fc4000f8efc3f */
[----:B------:R-:W-:Y:S02]  /*14b0*/  ULOP3.LUT UR47, UR46, 0x10000, URZ, 0xfc, !UPT ;  /* 0x000100002e2f7892 */ /* 0x000fe4000f8efc3f */
[----:B------:R-:W-:Y:S02]  /*14c0*/  UIMAD UR6, UR60, 0x600, UR6 ;  /* 0x000006003c0678a4 */ /* 0x000fe4000f8e0206 */
[----:B------:R-:W-:Y:S01]  /*14d0*/  UIMAD UR7, UR45, 0xc00, UR47 ;  /* 0x00000c002d0778a4 */ /* 0x000fe2000f8e022f */
[----:B------:R-:W-:Y:S01]  /*14e0*/  UMOV UR9, 0x40000040 ;  /* 0x4000004000097882 */ /* 0x000fe20000000000 */
[----:B------:R-:W-:Y:S01]  /*14f0*/  UMOV UR11, 0x40000040 ;  /* 0x40000040000b7882 */ /* 0x000fe20000000000 */
[----:B------:R-:W-:Y:S01]  /*1500*/  UIADD3 UR56, UR6, 0x2, URZ ;  /* 0x0000000206387890 */ /* 0x000fe2000fffe03f */
[----:B-1----:R-:W-:Y:S01]  /*1510*/  MOV R5, UR9 ;  /* 0x0000000900057c02 */ /* 0x002fe20008000f00 */
[----:B------:R-:W-:Y:S02]  /*1520*/  UMOV UR8, UR6 ;  /* 0x0000000600087c82 */ /* 0x000fe40008000000 */
[----:B------:R-:W-:Y:S01]  /*1530*/  UMOV UR10, UR7 ;  /* 0x00000007000a7c82 */ /* 0x000fe20008000000 */
[----:B------:R-:W-:Y:S01]  /*1540*/  UIADD3 UR58, UR7, 0x2, URZ ;  /* 0x00000002073a7890 */ /* 0x000fe2000fffe03f */
[----:B------:R-:W-:Y:S01]  /*1550*/  HGMMA.64x128x16.F32 R24, gdesc[UR8], RZ, !UPT, gsb0 ;  /* 0x01e00000081879f0 */ /* 0x000fe2000c0008ff */
[----:B------:R-:W-:Y:S01]  /*1560*/  UMOV UR57, 0x40000040 ;  /* 0x4000004000397882 */ /* 0x000fe20000000000 */
[----:B------:R-:W-:Y:S01]  /*1570*/  UMOV UR59, 0x40000040 ;  /* 0x40000040003b7882 */ /* 0x000fe20000000000 */
[----:B------:R-:W-:Y:S01]  /*1580*/  MOV R4, UR8 ;  /* 0x0000000800047c02 */ /* 0x000fe20008000f00 */
[----:B------:R-:W-:-:S02]  /*1590*/  UIADD3 UR8, UR6, 0x4, URZ ;  /* 0x0000000406087890 */ /* 0x000fc4000fffe03f */
[----:B------:R-:W-:Y:S01]  /*15a0*/  UIADD3 UR10, UR7, 0x4, URZ ;  /* 0x00000004070a7890 */ /* 0x000fe2000fffe03f */
[----:B------:R-:W-:Y:S01]  /*15b0*/  UMOV UR9, 0x40000040 ;  /* 0x4000004000097882 */ /* 0x000fe20000000000 */
[----:B------:R-:W-:Y:S01]  /*15c0*/  UMOV UR11, 0x40000040 ;  /* 0x40000040000b7882 */ /* 0x000fe20000000000 */
[----:B------:R-:W-:Y:S02]  /*15d0*/  UIADD3 UR12, UR6, 0x6, URZ ;  /* 0x00000006060c7890 */ /* 0x000fe4000fffe03f */
[----:B------:R-:W-:Y:S01]  /*15e0*/  UIADD3 UR14, UR7, 0x6, URZ ;  /* 0x00000006070e7890 */ /* 0x000fe2000fffe03f */
[----:B------:R-:W-:Y:S01]  /*15f0*/  UMOV UR13, 0x40000040 ;  /* 0x40000040000d7882 */ /* 0x000fe20000000000 */
[----:B------:R-:W-:Y:S01]  /*1600*/  UMOV UR15, 0x40000040 ;  /* 0x40000040000f7882 */ /* 0x000fe20000000000 */
[----:B------:R-:W-:Y:S02]  /*1610*/  UIADD3 UR16, UR6, 0x200, URZ ;  /* 0x0000020006107890 */ /* 0x000fe4000fffe03f */
[----:B------:R-:W-:Y:S01]  /*1620*/  UIADD3 UR18, UR7, 0x400, URZ ;  /* 0x0000040007127890 */ /* 0x000fe2000fffe03f */
[----:B------:R-:W-:Y:S01]  /*1630*/  UMOV UR17, 0x40000040 ;  /* 0x4000004000117882 */ /* 0x000fe20000000000 */
[----:B------:R-:W-:Y:S01]  /*1640*/  UMOV UR19, 0x40000040 ;  /* 0x4000004000137882 */ /* 0x000fe20000000000 */
        /* <DEDUP_REMOVED lines=28> */
[----:B------:R-:W-:Y:S01]  /*1810*/  ULDC UR6, c[0x0][0x604] ;  /* 0x0001810000067ab9 */ /* 0x000fe20000000800 */
[----:B------:R-:W-:Y:S02]  /*1820*/  WARPGROUP.DEPBAR.LE gsb0, 0x0 ;  /* 0x00008000000079c5 */ /* 0x000fe40000010000 */
[----:B------:R-:W-:-:S06]  /*1830*/  WARPGROUP.ARRIVE ;  /* 0x00000000000079c5 */ /* 0x000fcc0000000000 */
[----:B------:R-:W-:Y:S03]  /*1840*/  HGMMA.64x128x16.F32 R24, gdesc[UR56], R24, gsb0 ;  /* 0x01e00000381879f0 */ /* 0x000fe60008000818 */
[----:B------:R-:W-:Y:S02]  /*1850*/  WARPGROUP.DEPBAR.LE gsb0, 0x0 ;  /* 0x00008000000079c5 */ /* 0x000fe40000010000 */
[----:B------:R-:W-:-:S07]  /*1860*/  WARPGROUP.ARRIVE ;  /* 0x00000000000079c5 */ /* 0x000fce0000000000 */
        /* <DEDUP_REMOVED lines=29> */
[----:B------:R-:W-:-:S04]  /*1a40*/  FMNMX R3, R24, R25, !PT ;  /* 0x0000001918037209 */ /* 0x000fc80007800000 */
        /* <DEDUP_REMOVED lines=29> */
[----:B------:R-:W-:-:S05]  /*1c20*/  FMNMX R3, R85, R0, !PT ;  /* 0x0000000055037209 */ /* 0x000fca0007800000 */
[----:B------:R-:W1:Y:S02]  /*1c30*/  SHFL.BFLY PT, R0, R3, 0x1, 0x1f ;  /* 0x0c201f0003007f89 */ /* 0x000e6400000e0000 */
[----:B-1----:R-:W-:Y:S02]  /*1c40*/  FMNMX R6, R3, R0, !PT ;  /* 0x0000000003067209 */ /* 0x002fe40007800000 */
[----:B------:R-:W-:-:S03]  /*1c50*/  FMNMX R3, R26, R27, !PT ;  /* 0x0000001b1a037209 */ /* 0x000fc60007800000 */
[----:B------:R-:W1:Y:S02]  /*1c60*/  SHFL.BFLY PT, R7, R6, 0x2, 0x1f ;  /* 0x0c401f0006077f89 */ /* 0x000e6400000e0000 */
[----:B-1----:R-:W-:Y:S02]  /*1c70*/  FMNMX R0, R6, R7, !PT ;  /* 0x0000000706007209 */ /* 0x002fe40007800000 */
[----:B------:R-:W-:Y:S02]  /*1c80*/  FMNMX R6, R30, R3, !PT ;  /* 0x000000031e067209 */ /* 0x000fe40007800000 */
[C---:B------:R-:W-:Y:S02]  /*1c90*/  FSETP.NEU.AND P1, PT, R0.reuse, -INF , PT ;  /* 0xff8000000000780b */ /* 0x040fe40003f2d000 */
[----:B------:R-:W-:Y:S02]  /*1ca0*/  FMNMX R3, R31, R6, !PT ;  /* 0x000000061f037209 */ /* 0x000fe40007800000 */
[----:B------:R-:W-:-:S02]  /*1cb0*/  FSEL R7, R0, RZ, P1 ;  /* 0x000000ff00077208 */ /* 0x000fc40000800000 */
[----:B------:R-:W-:-:S03]  /*1cc0*/  FMNMX R6, R34, R3, !PT ;  /* 0x0000000322067209 */ /* 0x000fc60007800000 */
[----:B------:R-:W-:Y:S01]  /*1cd0*/  FMUL R7, R7, UR6 ;  /* 0x0000000607077c20 */ /* 0x000fe20008400000 */
[----:B------:R-:W-:-:S03]  /*1ce0*/  FMNMX R3, R35, R6, !PT ;  /* 0x0000000623037209 */ /* 0x000fc60007800000 */
[--C-:B------:R-:W-:Y:S01]  /*1cf0*/  FFMA R24, R24, UR6, -R7.reuse ;  /* 0x0000000618187c23 */ /* 0x100fe20008000807 */
[--C-:B------:R-:W-:Y:S01]  /*1d00*/  FFMA R11, R29, UR6, -R7.reuse ;  /* 0x000000061d0b7c23 */ /* 0x100fe20008000807 */
[--C-:B------:R-:W-:Y:S01]  /*1d10*/  FFMA R28, R28, UR6, -R7.reuse ;  /* 0x000000061c1c7c23 */ /* 0x100fe20008000807 */
[--C-:B------:R-:W-:Y:S01]  /*1d20*/  FFMA R36, R36, UR6, -R7.reuse ;  /* 0x0000000624247c23 */ /* 0x100fe20008000807 */
[----:B------:R-:W-:Y:S01]  /*1d30*/  FMNMX R6, R38, R3, !PT ;  /* 0x0000000326067209 */ /* 0x000fe20007800000 */
[--C-:B------:R-:W-:Y:S01]  /*1d40*/  FFMA R13, R33, UR6, -R7.reuse ;  /* 0x00000006210d7c23 */ /* 0x100fe20008000807 */
[----:B------:R-:W-:Y:S01]  /*1d50*/  FSETP.GEU.AND P5, PT, R24, -126, PT ;  /* 0xc2fc00001800780b */ /* 0x000fe20003fae000 */
[--C-:B------:R-:W-:Y:S01]  /*1d60*/  FFMA R9, R25, UR6, -R7.reuse ;  /* 0x0000000619097c23 */ /* 0x100fe20008000807 */
[----:B------:R-:W-:Y:S01]  /*1d70*/  FSETP.GEU.AND P4, PT, R11, -126, PT ;  /* 0xc2fc00000b00780b */ /* 0x000fe20003f8e000 */
[--C-:B------:R-:W-:Y:S01]  /*1d80*/  FFMA R32, R32, UR6, -R7.reuse ;  /* 0x0000000620207c23 */ /* 0x100fe20008000807 */
[----:B------:R-:W-:Y:S01]  /*1d90*/  FSETP.GEU.AND P2, PT, R28, -126, PT ;  /* 0xc2fc00001c00780b */ /* 0x000fe20003f4e000 */
[--C-:B------:R-:W-:Y:S01]  /*1da0*/  FFMA R21, R41, UR6, -R7.reuse ;  /* 0x0000000629157c23 */ /* 0x100fe20008000807 */
[----:B------:R-:W-:Y:S01]  /*1db0*/  FMNMX R3, R39, R6, !PT ;  /* 0x0000000627037209 */ /* 0x000fe20007800000 */
[--C-:B------:R-:W-:Y:S01]  /*1dc0*/  FFMA R40, R40, UR6, -R7.reuse ;  /* 0x0000000628287c23 */ /* 0x100fe20008000807 */
[----:B------:R-:W-:Y:S01]  /*1dd0*/  FSETP.GEU.AND P1, PT, R13, -126, PT ;  /* 0xc2fc00000d00780b */ /* 0x000fe20003f2e000 */
[--C-:B------:R-:W-:Y:S01]  /*1de0*/  FFMA R48, R48, UR6, -R7.reuse ;  /* 0x0000000630307c23 */ /* 0x100fe20008000807 */
[----:B------:R-:W-:Y:S01]  /*1df0*/  FMNMX R6, R42, R3, !PT ;  /* 0x000000032a067209 */ /* 0x000fe20007800000 */
[--C-:B------:R-:W-:Y:S01]  /*1e00*/  FFMA R25, R45, UR6, -R7.reuse ;  /* 0x000000062d197c23 */ /* 0x100fe20008000807 */
[----:B------:R-:W-:Y:S01]  /*1e10*/  FSETP.GEU.AND P3, PT, R9, -126, PT ;  /* 0xc2fc00000900780b */ /* 0x000fe20003f6e000 */
[----:B------:R-:W-:Y:S01]  /*1e20*/  @!P5 FMUL R24, R24, 0.5 ;  /* 0x3f0000001818d820 */ /* 0x000fe20000400000 */
[----:B------:R-:W-:Y:S01]  /*1e30*/  FMNMX R3, R43, R6, !PT ;  /* 0x000000062b037209 */ /* 0x000fe20007800000 */
[----:B------:R-:W-:Y:S01]  /*1e40*/  @!P4 FMUL R11, R11, 0.5 ;  /* 0x3f0000000b0bc820 */ /* 0x000fe20000400000 */
[----:B------:R-:W-:Y:S01]  /*1e50*/  FSETP.GEU.AND P6, PT, R32, -126, PT ;  /* 0xc2fc00002000780b */ /* 0x000fe20003fce000 */
[----:B------:R-:W1:Y:S01]  /*1e60*/  MUFU.EX2 R140, R24 ;  /* 0x00000018008c7308 */ /* 0x000e620000000800 */
[----:B------:R-:W-:Y:S01]  /*1e70*/  @!P2 FMUL R28, R28, 0.5 ;  /* 0x3f0000001c1ca820 */ /* 0x000fe20000400000 */
[----:B------:R-:W-:Y:S01]  /*1e80*/  FMNMX R6, R46, R3, !PT ;  /* 0x000000032e067209 */ /* 0x000fe20007800000 */
[--C-:B------:R-:W-:Y:S01]  /*1e90*/  FFMA R15, R37, UR6, -R7.reuse ;  /* 0x00000006250f7c23 */ /* 0x100fe20008000807 */
[----:B------:R-:W-:Y:S01]  /*1ea0*/  @!P1 FMUL R13, R13, 0.5 ;  /* 0x3f0000000d0d9820 */ /* 0x000fe20000400000 */
[--C-:B------:R-:W-:Y:S01]  /*1eb0*/  FFMA R44, R44, UR6, -R7.reuse ;  /* 0x000000062c2c7c23 */ /* 0x100fe20008000807 */
[----:B------:R-:W-:Y:S01]  /*1ec0*/  FMNMX R3, R47, R6, !PT ;  /* 0x000000062f037209 */ /* 0x000fe20007800000 */
[--C-:B------:R-:W-:Y:S01]  /*1ed0*/  FFMA R52, R52, UR6, -R7.reuse ;  /* 0x0000000634347c23 */ /* 0x100fe20008000807 */
[----:B------:R-:W2:Y:S01]  /*1ee0*/  MUFU.EX2 R11, R11 ;  /* 0x0000000b000b7308 */ /* 0x000ea20000000800 */
[----:B------:R-:W-:Y:S01]  /*1ef0*/  @!P3 FMUL R9, R9, 0.5 ;  /* 0x3f0000000909b820 */ /* 0x000fe20000400000 */
[----:B------:R-:W-:Y:S01]  /*1f00*/  FMNMX R6, R50, R3, !PT ;  /* 0x0000000332067209 */ /* 0x000fe20007800000 */
[--C-:B------:R-:W-:Y:S01]  /*1f10*/  FFMA R33, R53, UR6, -R7.reuse ;  /* 0x0000000635217c23 */ /* 0x100fe20008000807 */
[----:B------:R-:W-:Y:S01]  /*1f20*/  @!P6 FMUL R32, R32, 0.5 ;  /* 0x3f0000002020e820 */ /* 0x000fe20000400000 */
[--C-:B------:R-:W-:Y:S01]  /*1f30*/  FFMA R41, R60, UR6, -R7.reuse ;  /* 0x000000063c297c23 */ /* 0x100fe20008000807 */
[----:B------:R-:W-:Y:S01]  /*1f40*/  FMNMX R3, R51, R6, !PT ;  /* 0x0000000633037209 */ /* 0x000fe20007800000 */
[--C-:B------:R-:W-:Y:S01]  /*1f50*/  FFMA R57, R57, UR6, -R7.reuse ;  /* 0x0000000639397c23 */ /* 0x100fe20008000807 */
[----:B------:R-:W3:Y:S01]  /*1f60*/  MUFU.EX2 R142, R28 ;  /* 0x0000001c008e7308 */ /* 0x000ee20000000800 */
[----:B-1----:R-:W-:Y:S01]  /*1f70*/  @!P5 FMUL R140, R140, R140 ;  /* 0x0000008c8c8cd220 */ /* 0x002fe20000400000 */
[----:B------:R-:W-:Y:S01]  /*1f80*/  FSETP.GEU.AND P5, PT, R36, -126, PT ;  /* 0xc2fc00002400780b */ /* 0x000fe20003fae000 */
[--C-:B------:R-:W-:Y:S01]  /*1f90*/  FFMA R37, R56, UR6, -R7.reuse ;  /* 0x0000000638257c23 */ /* 0x100fe20008000807 */
[----:B------:R-:W-:Y:S01]  /*1fa0*/  FMNMX R6, R54, R3, !PT ;  /* 0x0000000336067209 */ /* 0x000fe20007800000 */
[--C-:B------:R-:W-:Y:S01]  /*1fb0*/  FFMA R29, R49, UR6, -R7.reuse ;  /* 0x00000006311d7c23 */ /* 0x100fe20008000807 */
[--C-:B------:R-:W-:Y:S01]  /*1fc0*/  FFMA R45, R64, UR6, -R7.reuse ;  /* 0x00000006402d7c23 */ /* 0x100fe20008000807 */
[--C-:B------:R-:W-:Y:S01]  /*1fd0*/  FFMA R65, R65, UR6, -R7.reuse ;  /* 0x0000000641417c23 */ /* 0x100fe20008000807 */
[----:B------:R-:W-:Y:S01]  /*1fe0*/  FMNMX R3, R55, R6, !PT ;  /* 0x0000000637037209 */ /* 0x000fe20007800000 */
[----:B--2---:R-:W-:Y:S01]  /*1ff0*/  @!P4 FMUL R11, R11, R11 ;  /* 0x0000000b0b0bc220 */ /* 0x004fe20000400000 */
[----:B------:R-:W-:Y:S01]  /*2000*/  FSETP.GEU.AND P4, PT, R21, -126, PT ;  /* 0xc2fc00001500780b */ /* 0x000fe20003f8e000 */
[----:B------:R-:W1:Y:S01]  /*2010*/  MUFU.EX2 R13, R13 ;  /* 0x0000000d000d7308 */ /* 0x000e620000000800 */
[----:B------:R-:W-:Y:S01]  /*2020*/  FMNMX R6, R58, R3, !PT ;  /* 0x000000033a067209 */ /* 0x000fe20007800000 */
[--C-:B------:R-:W-:Y:S01]  /*2030*/  FFMA R72, R72, UR6, -R7.reuse ;  /* 0x0000000648487c23 */ /* 0x100fe20008000807 */
[--C-:B------:R-:W-:Y:S01]  /*2040*/  FFMA R69, R69, UR6, -R7.reuse ;  /* 0x0000000645457c23 */ /* 0x100fe20008000807 */
[----:B------:R-:W-:Y:S01]  /*2050*/  @!P5 FMUL R36, R36, 0.5 ;  /* 0x3f0000002424d820 */ /* 0x000fe20000400000 */
[----:B------:R-:W-:Y:S01]  /*2060*/  FMNMX R3, R59, R6, !PT ;  /* 0x000000063b037209 */ /* 0x000fe20007800000 */
[----:B---3--:R-:W-:Y:S01]  /*2070*/  @!P2 FMUL R142, R142, R142 ;  /* 0x0000008e8e8ea220 */ /* 0x008fe20000400000 */
[----:B------:R-:W-:Y:S01]  /*2080*/  FSETP.GEU.AND P2, PT, R40, -126, PT ;  /* 0xc2fc00002800780b */ /* 0x000fe20003f4e000 */
[----:B------:R-:W2:Y:S01]  /*2090*/  MUFU.EX2 R138, R36 ;  /* 0x00000024008a7308 */ /* 0x000ea20000000800 */
[----:B------:R-:W-:Y:S01]  /*20a0*/  FMNMX R6, R62, R3, !PT ;  /* 0x000000033e067209 */ /* 0x000fe20007800000 */
[--C-:B------:R-:W-:Y:S01]  /*20b0*/  FFMA R68, R68, UR6, -R7.reuse ;  /* 0x0000000644447c23 */ /* 0x100fe20008000807 */
[--C-:B------:R-:W-:Y:S01]  /*20c0*/  FFMA R61, R61, UR6, -R7.reuse ;  /* 0x000000063d3d7c23 */ /* 0x100fe20008000807 */
[----:B------:R-:W-:Y:S01]  /*20d0*/  @!P4 FMUL R21, R21, 0.5 ;  /* 0x3f0000001515c820 */ /* 0x000fe20000400000 */
[----:B------:R-:W-:Y:S01]  /*20e0*/  FMNMX R3, R63, R6, !PT ;  /* 0x000000063f037209 */ /* 0x000fe20007800000 */
[--C-:B------:R-:W-:Y:S01]  /*20f0*/  FFMA R76, R76, UR6, -R7.reuse ;  /* 0x000000064c4c7c23 */ /* 0x100fe20008000807 */
[--C-:B------:R-:W-:Y:S01]  /*2100*/  FFMA R77, R77, UR6, -R7.reuse ;  /* 0x000000064d4d7c23 */ /* 0x100fe20008000807 */
[----:B------:R-:W3:Y:S01]  /*2110*/  MUFU.EX2 R9, R9 ;  /* 0x0000000900097308 */ /* 0x000ee20000000800 */
[----:B-1----:R-:W-:Y:S01]  /*2120*/  @!P1 FMUL R13, R13, R13 ;  /* 0x0000000d0d0d9220 */ /* 0x002fe20000400000 */
[----:B------:R-:W-:Y:S01]  /*2130*/  FSETP.GEU.AND P1, PT, R25, -126, PT ;  /* 0xc2fc00001900780b */ /* 0x000fe20003f2e000 */
[--C-:B------:R-:W-:Y:S01]  /*2140*/  FFMA R81, R81, UR6, -R7.reuse ;  /* 0x0000000651517c23 */ /* 0x100fe20008000807 */
[----:B------:R-:W-:Y:S01]  /*2150*/  @!P2 FMUL R40, R40, 0.5 ;  /* 0x3f0000002828a820 */ /* 0x000fe20000400000 */
[----:B------:R-:W-:Y:S01]  /*2160*/  FMNMX R6, R66, R3, !PT ;  /* 0x0000000342067209 */ /* 0x000fe20007800000 */
[--C-:B------:R-:W-:Y:S01]  /*2170*/  FFMA R84, R84, UR6, -R7.reuse ;  /* 0x0000000654547c23 */ /* 0x100fe20008000807 */
[--C-:B------:R-:W-:Y:S01]  /*2180*/  FFMA R80, R80, UR6, -R7.reuse ;  /* 0x0000000650507c23 */ /* 0x100fe20008000807 */
[----:B------:R-:W1:Y:S01]  /*2190*/  MUFU.EX2 R136, R32 ;  /* 0x0000002000887308 */ /* 0x000e620000000800 */
[----:B--2---:R-:W-:Y:S01]  /*21a0*/  @!P5 FMUL R138, R138, R138 ;  /* 0x0000008a8a8ad220 */ /* 0x004fe20000400000 */
[----:B------:R-:W-:Y:S01]  /*21b0*/  FSETP.GEU.AND P5, PT, R48, -126, PT ;  /* 0xc2fc00003000780b */ /* 0x000fe20003fae000 */
[--C-:B------:R-:W-:Y:S01]  /*21c0*/  FFMA R73, R73, UR6, -R7.reuse ;  /* 0x0000000649497c23 */ /* 0x100fe20008000807 */
[----:B------:R-:W-:Y:S01]  /*21d0*/  FMNMX R3, R67, R6, !PT ;  /* 0x0000000643037209 */ /* 0x000fe20007800000 */
[----:B------:R-:W-:-:S02]  /*21e0*/  FFMA R7, R85, UR6, -R7 ;  /* 0x0000000655077c23 */ /* 0x000fc40008000807 */
[----:B------:R-:W-:Y:S01]  /*21f0*/  @!P1 FMUL R25, R25, 0.5 ;  /* 0x3f00000019199820 */ /* 0x000fe20000400000 */
[----:B------:R-:W2:Y:S01]  /*2200*/  MUFU.EX2 R132, R40 ;  /* 0x0000002800847308 */ /* 0x000ea20000000800 */
[----:B------:R-:W-:Y:S01]  /*2210*/  FMNMX R6, R70, R3, !PT ;  /* 0x0000000346067209 */ /* 0x000fe20007800000 */
[----:B---3--:R-:W-:Y:S01]  /*2220*/  @!P3 FMUL R9, R9, R9 ;  /* 0x000000090909b220 */ /* 0x008fe20000400000 */
[----:B------:R-:W-:Y:S02]  /*2230*/  FSETP.GEU.AND P3, PT, R15, -126, PT ;  /* 0xc2fc00000f00780b */ /* 0x000fe40003f6e000 */
[----:B------:R-:W-:Y:S02]  /*2240*/  FMNMX R3, R71, R6, !PT ;  /* 0x0000000647037209 */ /* 0x000fe40007800000 */
[----:B------:R-:W-:Y:S01]  /*2250*/  @!P5 FMUL R48, R48, 0.5 ;  /* 0x3f0000003030d820 */ /* 0x000fe20000400000 */
[----:B------:R-:W3:Y:S01]  /*2260*/  MUFU.EX2 R21, R21 ;  /* 0x0000001500157308 */ /* 0x000ee20000000800 */
[----:B-1----:R-:W-:Y:S01]  /*2270*/  @!P6 FMUL R136, R136, R136 ;  /* 0x000000888888e220 */ /* 0x002fe20000400000 */
[----:B------:R-:W-:-:S02]  /*2280*/  FSETP.GEU.AND P6, PT, R44, -126, PT ;  /* 0xc2fc00002c00780b */ /* 0x000fc40003fce000 */
[----:B------:R-:W-:-:S04]  /*2290*/  FMNMX R6, R74, R3, !PT ;  /* 0x000000034a067209 */ /* 0x000fc80007800000 */
[----:B------:R-:W1:Y:S01]  /*22a0*/  MUFU.EX2 R128, R48 ;  /* 0x0000003000807308 */ /* 0x000e620000000800 */
[----:B--2---:R-:W-:Y:S01]  /*22b0*/  @!P2 FMUL R132, R132, R132 ;  /* 0x000000848484a220 */ /* 0x004fe20000400000 */
[----:B------:R-:W-:Y:S01]  /*22c0*/  FSETP.GEU.AND P2, PT, R52, -126, PT ;  /* 0xc2fc00003400780b */ /* 0x000fe20003f4e000 */
[----:B------:R-:W-:Y:S01]  /*22d0*/  @!P3 FMUL R15, R15, 0.5 ;  /* 0x3f0000000f0fb820 */ /* 0x000fe20000400000 */
[----:B------:R-:W-:-:S03]  /*22e0*/  FMNMX R3, R75, R6, !PT ;  /* 0x000000064b037209 */ /* 0x000fc60007800000 */
[----:B------:R-:W-:Y:S01]  /*22f0*/  @!P6 FMUL R44, R44, 0.5 ;  /* 0x3f0000002c2ce820 */ /* 0x000fe20000400000 */
[----:B------:R-:W2:Y:S01]  /*2300*/  MUFU.EX2 R25, R25 ;  /* 0x0000001900197308 */ /* 0x000ea20000000800 */
[----:B---3--:R-:W-:Y:S01]  /*2310*/  @!P4 FMUL R21, R21, R21 ;  /* 0x000000151515c220 */ /* 0x008fe20000400000 */
[----:B------:R-:W-:Y:S02]  /*2320*/  FSETP.GEU.AND P4, PT, R33, -126, PT ;  /* 0xc2fc00002100780b */ /* 0x000fe40003f8e000 */
[----:B------:R-:W-:-:S03]  /*2330*/  FMNMX R6, R78, R3, !PT ;  /* 0x000000034e067209 */ /* 0x000fc60007800000 */
[----:B------:R-:W-:Y:S01]  /*2340*/  @!P2 FMUL R52, R52, 0.5 ;  /* 0x3f0000003434a820 */ /* 0x000fe20000400000 */
[----:B------:R-:W-:Y:S01]  /*2350*/  FMNMX R3, R79, R6, !PT ;  /* 0x000000064f037209 */ /* 0x000fe20007800000 */
[----:B-1----:R-:W-:Y:S01]  /*2360*/  @!P5 FMUL R128, R128, R128 ;  /* 0x000000808080d220 */ /* 0x002fe20000400000 */
[----:B------:R-:W-:Y:S01]  /*2370*/  FSETP.GEU.AND P5, PT, R41, -126, PT ;  /* 0xc2fc00002900780b */ /* 0x000fe20003fae000 */
[----:B------:R-:W1:Y:S01]  /*2380*/  MUFU.EX2 R134, R44 ;  /* 0x0000002c00867308 */ /* 0x000e620000000800 */
[----:B------:R-:W-:-:S03]  /*2390*/  FMNMX R6, R82, R3, !PT ;  /* 0x0000000352067209 */ /* 0x000fc60007800000 */
[----:B------:R-:W-:Y:S01]  /*23a0*/  @!P4 FMUL R33, R33, 0.5 ;  /* 0x3f0000002121c820 */ /* 0x000fe20000400000 */
[----:B------:R-:W-:Y:S01]  /*23b0*/  FMNMX R3, R83, R6, !PT ;  /* 0x0000000653037209 */ /* 0x000fe20007800000 */
[----:B--2---:R-:W-:Y:S01]  /*23c0*/  @!P1 FMUL R25, R25, R25 ;  /* 0x0000001919199220 */ /* 0x004fe20000400000 */
[----:B------:R-:W-:Y:S01]  /*23d0*/  FSETP.GEU.AND P1, PT, R57, -126, PT ;  /* 0xc2fc00003900780b */ /* 0x000fe20003f2e000 */
[----:B------:R-:W2:Y:S01]  /*23e0*/  MUFU.EX2 R15, R15 ;  /* 0x0000000f000f7308 */ /* 0x000ea20000000800 */
[----:B------:R-:W-:-:S03]  /*23f0*/  FMNMX R6, R86, R3, !PT ;  /* 0x0000000356067209 */ /* 0x000fc60007800000 */
[----:B------:R-:W-:Y:S01]  /*2400*/  @!P5 FMUL R41, R41, 0.5 ;  /* 0x3f0000002929d820 */ /* 0x000fe20000400000 */
[----:B------:R-:W-:-:S03]  /*2410*/  FMNMX R6, R87, R6, !PT ;  /* 0x0000000657067209 */ /* 0x000fc60007800000 */
[----:B------:R-:W3:Y:S01]  /*2420*/  MUFU.EX2 R130, R52 ;  /* 0x0000003400827308 */ /* 0x000ee20000000800 */
[----:B-1----:R-:W-:Y:S01]  /*2430*/  @!P6 FMUL R134, R134, R134 ;  /* 0x000000868686e220 */ /* 0x002fe20000400000 */
[----:B------:R-:W1:Y:S01]  /*2440*/  SHFL.BFLY PT, R3, R6, 0x1, 0x1f ;  /* 0x0c201f0006037f89 */ /* 0x000e6200000e0000 */
[----:B------:R-:W-:Y:S01]  /*2450*/  FSETP.GEU.AND P6, PT, R37, -126, PT ;  /* 0xc2fc00002500780b */ /* 0x000fe20003fce000 */
[----:B------:R-:W-:-:S04]  /*2460*/  @!P1 FMUL R57, R57, 0.5 ;  /* 0x3f00000039399820 */ /* 0x000fc80000400000 */
[----:B------:R-:W4:Y:S01]  /*2470*/  MUFU.EX2 R33, R33 ;  /* 0x0000002100217308 */ /* 0x000f220000000800 */
[----:B--2---:R-:W-:Y:S01]  /*2480*/  @!P3 FMUL R15, R15, R15 ;  /* 0x0000000f0f0fb220 */ /* 0x004fe20000400000 */
[----:B------:R-:W-:-:S06]  /*2490*/  FSETP.GEU.AND P3, PT, R29, -126, PT ;  /* 0xc2fc00001d00780b */ /* 0x000fcc0003f6e000 */
[----:B------:R-:W2:Y:S01]  /*24a0*/  MUFU.EX2 R41, R41 ;  /* 0x0000002900297308 */ /* 0x000ea20000000800 */
[----:B---3--:R-:W-:Y:S01]  /*24b0*/  @!P2 FMUL R130, R130, R130 ;  /* 0x000000828282a220 */ /* 0x008fe20000400000 */
[----:B------:R-:W-:Y:S01]  /*24c0*/  FSETP.GEU.AND P2, PT, R45, -126, PT ;  /* 0xc2fc00002d00780b */ /* 0x000fe20003f4e000 */
[----:B------:R-:W-:-:S04]  /*24d0*/  @!P6 FMUL R37, R37, 0.5 ;  /* 0x3f0000002525e820 */ /* 0x000fc80000400000 */
[----:B------:R-:W-:Y:S01]  /*24e0*/  @!P3 FMUL R29, R29, 0.5 ;  /* 0x3f0000001d1db820 */ /* 0x000fe20000400000 */
[----:B------:R-:W3:Y:S01]  /*24f0*/  MUFU.EX2 R124, R57 ;  /* 0x00000039007c7308 */ /* 0x000ee20000000800 */
[----:B----4-:R-:W-:Y:S01]  /*2500*/  @!P4 FMUL R33, R33, R33 ;  /* 0x000000212121c220 */ /* 0x010fe20000400000 */
[----:B------:R-:W-:Y:S02]  /*2510*/  FSETP.GEU.AND P4, PT, R65, -126, PT ;  /* 0xc2fc00004100780b */ /* 0x000fe40003f8e000 */
[----:B-1----:R-:W-:-:S03]  /*2520*/  FMNMX R3, R6, R3, !PT ;  /* 0x0000000306037209 */ /* 0x002fc60007800000 */
[----:B------:R-:W-:Y:S01]  /*2530*/  @!P2 FMUL R45, R45, 0.5 ;  /* 0x3f0000002d2da820 */ /* 0x000fe20000400000 */
[----:B------:R-:W1:Y:S01]  /*2540*/  MUFU.EX2 R37, R37 ;  /* 0x0000002500257308 */ /* 0x000e620000000800 */
[----:B--2---:R-:W-:Y:S01]  /*2550*/  @!P5 FMUL R41, R41, R41 ;  /* 0x000000292929d220 */ /* 0x004fe20000400000 */
[----:B------:R-:W-:Y:S01]  /*2560*/  FSETP.GEU.AND P5, PT, R72, -126, PT ;  /* 0xc2fc00004800780b */ /* 0x000fe20003fae000 */
[----:B------:R-:W2:Y:S04]  /*2570*/  SHFL.BFLY PT, R6, R3, 0x2, 0x1f ;  /* 0x0c401f0003067f89 */ /* 0x000ea800000e0000 */
[----:B------:R-:W-:Y:S01]  /*2580*/  @!P4 FMUL R65, R65, 0.5 ;  /* 0x3f0000004141c820 */ /* 0x000fe20000400000 */
[----:B------:R-:W4:Y:S01]  /*2590*/  MUFU.EX2 R29, R29 ;  /* 0x0000001d001d7308 */ /* 0x000f220000000800 */
[----:B---3--:R-:W-:Y:S01]  /*25a0*/  @!P1 FMUL R124, R124, R124 ;  /* 0x0000007c7c7c9220 */ /* 0x008fe20000400000 */
[----:B------:R-:W-:-:S05]  /*25b0*/  FSETP.GEU.AND P1, PT, R69, -126, PT ;  /* 0xc2fc00004500780b */ /* 0x000fca0003f2e000 */
[----:B------:R-:W-:Y:S01]  /*25c0*/  @!P5 FMUL R72, R72, 0.5 ;  /* 0x3f0000004848d820 */ /* 0x000fe20000400000 */
[----:B------:R-:W3:Y:S01]  /*25d0*/  MUFU.EX2 R45, R45 ;  /* 0x0000002d002d7308 */ /* 0x000ee20000000800 */
[----:B-1----:R-:W-:Y:S01]  /*25e0*/  @!P6 FMUL R37, R37, R37 ;  /* 0x000000252525e220 */ /* 0x002fe20000400000 */
[----:B------:R-:W-:-:S05]  /*25f0*/  FSETP.GEU.AND P6, PT, R68, -126, PT ;  /* 0xc2fc00004400780b */ /* 0x000fca0003fce000 */
[----:B------:R-:W-:Y:S01]  /*2600*/  @!P1 FMUL R69, R69, 0.5 ;  /* 0x3f00000045459820 */ /* 0x000fe20000400000 */
[----:B------:R-:W1:Y:S01]  /*2610*/  MUFU.EX2 R120, R65 ;  /* 0x0000004100787308 */ /* 0x000e620000000800 */
[----:B----4-:R-:W-:Y:S01]  /*2620*/  @!P3 FMUL R29, R29, R29 ;  /* 0x0000001d1d1db220 */ /* 0x010fe20000400000 */
[----:B------:R-:W-:Y:S02]  /*2630*/  FSETP.GEU.AND P3, PT, R61, -126, PT ;  /* 0xc2fc00003d00780b */ /* 0x000fe40003f6e000 */
[----:B--2---:R-:W-:-:S03]  /*2640*/  FMNMX R6, R3, R6, !PT ;  /* 0x0000000603067209 */ /* 0x004fc60007800000 */
[----:B------:R-:W-:Y:S01]  /*2650*/  @!P6 FMUL R68, R68, 0.5 ;  /* 0x3f0000004444e820 */ /* 0x000fe20000400000 */
[----:B------:R-:W2:Y:S01]  /*2660*/  MUFU.EX2 R53, R72 ;  /* 0x0000004800357308 */ /* 0x000ea20000000800 */
        /* <DEDUP_REMOVED lines=8> */
[----:B--2---:R-:W-:Y:S01]  /*26f0*/  @!P5 FMUL R53, R53, R53 ;  /* 0x000000353535d220 */ /* 0x004fe20000400000 */
[----:B------:R-:W-:-:S05]  /*2700*/  FSETP.GEU.AND P5, PT, R81, -126, PT ;  /* 0xc2fc00005100780b */ /* 0x000fca0003fae000 */
[----:B------:R-:W-:Y:S01]  /*2710*/  @!P4 FMUL R77, R77, 0.5 ;  /* 0x3f0000004d4dc820 */ /* 0x000fe20000400000 */
[----:B------:R-:W2:Y:S01]  /*2720*/  MUFU.EX2 R126, R61 ;  /* 0x0000003d007e7308 */ /* 0x000ea20000000800 */
[----:B---3--:R-:W-:Y:S01]  /*2730*/  @!P1 FMUL R122, R122, R122 ;  /* 0x0000007a7a7a9220 */ /* 0x008fe20000400000 */
[----:B------:R-:W-:-:S04]  /*2740*/  FSETP.NEU.AND P1, PT, R6, -INF , PT ;  /* 0xff8000000600780b */ /* 0x000fc80003f2d000 */
[----:B------:R-:W-:Y:S01]  /*2750*/  FSEL R3, R6, RZ, P1 ;  /* 0x000000ff06037208 */ /* 0x000fe20000800000 */
[----:B------:R-:W-:Y:S01]  /*2760*/  @!P5 FMUL R81, R81, 0.5 ;  /* 0x3f0000005151d820 */ /* 0x000fe20000400000 */
[----:B------:R-:W3:Y:S01]  /*2770*/  MUFU.EX2 R57, R76 ;  /* 0x0000004c00397308 */ /* 0x000ee20000000800 */
[----:B------:R-:W-:Y:S01]  /*2780*/  FSETP.GEU.AND P1, PT, R84, -126, PT ;  /* 0xc2fc00005400780b */ /* 0x000fe20003f2e000 */
[----:B-1----:R-:W-:Y:S01]  /*2790*/  @!P6 FMUL R49, R49, R49 ;  /* 0x000000313131e220 */ /* 0x002fe20000400000 */
[----:B------:R-:W-:Y:S01]  /*27a0*/  FMUL R3, R3, UR6 ;  /* 0x0000000603037c20 */ /* 0x000fe20008400000 */
[----:B------:R-:W-:-:S03]  /*27b0*/  FSETP.GEU.AND P6, PT, R80, -126, PT ;  /* 0xc2fc00005000780b */ /* 0x000fc60003fce000 */
[--C-:B------:R-:W-:Y:S01]  /*27c0*/  FFMA R26, R26, UR6, -R3.reuse ;  /* 0x000000061a1a7c23 */ /* 0x100fe20008000803 */
[----:B------:R-:W1:Y:S01]  /*27d0*/  MUFU.EX2 R146, R77 ;  /* 0x0000004d00927308 */ /* 0x000e620000000800 */
[--C-:B------:R-:W-:Y:S01]  /*27e0*/  FFMA R8, R27, UR6, -R3.reuse ;  /* 0x000000061b087c23 */ /* 0x100fe20008000803 */
[--C-:B------:R-:W-:Y:S01]  /*27f0*/  FFMA R31, R31, UR6, -R3.reuse ;  /* 0x000000061f1f7c23 */ /* 0x100fe20008000803 */
[----:B--2---:R-:W-:Y:S01]  /*2800*/  @!P3 FMUL R126, R126, R126 ;  /* 0x0000007e7e7eb220 */ /* 0x004fe20000400000 */
[----:B------:R-:W-:Y:S01]  /*2810*/  FSETP.GEU.AND P3, PT, R73, -126, PT ;  /* 0xc2fc00004900780b */ /* 0x000fe20003f6e000 */
[--C-:B------:R-:W-:Y:S01]  /*2820*/  FFMA R34, R34, UR6, -R3.reuse ;  /* 0x0000000622227c23 */ /* 0x100fe20008000803 */
[----:B------:R-:W-:Y:S01]  /*2830*/  @!P1 FMUL R84, R84, 0.5 ;  /* 0x3f00000054549820 */ /* 0x000fe20000400000 */
[--C-:B------:R-:W-:Y:S01]  /*2840*/  FFMA R30, R30, UR6, -R3.reuse ;  /* 0x000000061e1e7c23 */ /* 0x100fe20008000803 */
[----:B------:R-:W2:Y:S01]  /*2850*/  MUFU.EX2 R148, R81 ;  /* 0x0000005100947308 */ /* 0x000ea20000000800 */
[----:B---3--:R-:W-:Y:S01]  /*2860*/  @!P2 FMUL R57, R57, R57 ;  /* 0x000000393939a220 */ /* 0x008fe20000400000 */
[----:B------:R-:W-:Y:S01]  /*2870*/  FSETP.GEU.AND P2, PT, R26, -126, PT ;  /* 0xc2fc00001a00780b */ /* 0x000fe20003f4e000 */
[----:B------:R-:W-:Y:S01]  /*2880*/  @!P6 FMUL R80, R80, 0.5 ;  /* 0x3f0000005050e820 */ /* 0x000fe20000400000 */
[--C-:B------:R-:W-:Y:S01]  /*2890*/  FFMA R38, R38, UR6, -R3.reuse ;  /* 0x0000000626267c23 */ /* 0x100fe20008000803 */
[--C-:B------:R-:W-:Y:S01]  /*28a0*/  FFMA R39, R39, UR6, -R3.reuse ;  /* 0x0000000627277c23 */ /* 0x100fe20008000803 */
[--C-:B------:R-:W-:Y:S01]  /*28b0*/  FFMA R43, R43, UR6, -R3.reuse ;  /* 0x000000062b2b7c23 */ /* 0x100fe20008000803 */
[--C-:B------:R-:W-:Y:S01]  /*28c0*/  FFMA R46, R46, UR6, -R3.reuse ;  /* 0x000000062e2e7c23 */ /* 0x100fe20008000803 */
[----:B------:R-:W3:Y:S01]  /*28d0*/  MUFU.EX2 R27, R84 ;  /* 0x00000054001b7308 */ /* 0x000ee20000000800 */
[----:B-1----:R-:W-:Y:S01]  /*28e0*/  @!P4 FMUL R146, R146, R146 ;  /* 0x000000929292c220 */ /* 0x002fe20000400000 */
[----:B------:R-:W-:Y:S01]  /*28f0*/  FSETP.GEU.AND P4, PT, R8, -126, PT ;  /* 0xc2fc00000800780b */ /* 0x000fe20003f8e000 */
[----:B------:R-:W-:Y:S01]  /*2900*/  @!P3 FMUL R73, R73, 0.5 ;  /* 0x3f0000004949b820 */ /* 0x000fe20000400000 */
[--C-:B------:R-:W-:Y:S01]  /*2910*/  FFMA R42, R42, UR6, -R3.reuse ;  /* 0x000000062a2a7c23 */ /* 0x100fe20008000803 */
[--C-:B------:R-:W-:Y:S01]  /*2920*/  FFMA R35, R35, UR6, -R3.reuse ;  /* 0x0000000623237c23 */ /* 0x100fe20008000803 */
[--C-:B------:R-:W-:Y:S01]  /*2930*/  FFMA R50, R50, UR6, -R3.reuse ;  /* 0x0000000632327c23 */ /* 0x100fe20008000803 */
[----:B------:R-:W-:Y:S01]  /*2940*/  @!P2 FMUL R26, R26, 0.5 ;  /* 0x3f0000001a1aa820 */ /* 0x000fe20000400000 */
[----:B------:R-:W1:Y:S01]  /*2950*/  MUFU.EX2 R61, R80 ;  /* 0x00000050003d7308 */ /* 0x000e620000000800 */
[----:B--2---:R-:W-:Y:S01]  /*2960*/  @!P5 FMUL R148, R148, R148 ;  /* 0x000000949494d220 */ /* 0x004fe20000400000 */
[----:B------:R-:W-:Y:S01]  /*2970*/  FSETP.GEU.AND P5, PT, R31, -126, PT ;  /* 0xc2fc00001f00780b */ /* 0x000fe20003fae000 */
[--C-:B------:R-:W-:Y:S01]  /*2980*/  FFMA R51, R51, UR6, -R3.reuse ;  /* 0x0000000633337c23 */ /* 0x100fe20008000803 */
[--C-:B------:R-:W-:Y:S01]  /*2990*/  FFMA R55, R55, UR6, -R3.reuse ;  /* 0x0000000637377c23 */ /* 0x100fe20008000803 */
[--C-:B------:R-:W-:Y:S01]  /*29a0*/  FFMA R58, R58, UR6, -R3.reuse ;  /* 0x000000063a3a7c23 */ /* 0x100fe20008000803 */
[--C-:B------:R-:W-:Y:S01]  /*29b0*/  FFMA R54, R54, UR6, -R3.reuse ;  /* 0x0000000636367c23 */ /* 0x100fe20008000803 */
[----:B------:R-:W-:Y:S01]  /*29c0*/  @!P4 FMUL R8, R8, 0.5 ;  /* 0x3f0000000808c820 */ /* 0x000fe20000400000 */
[----:B------:R-:W2:Y:S01]  /*29d0*/  MUFU.EX2 R144, R73 ;  /* 0x0000004900907308 */ /* 0x000ea20000000800 */
[----:B---3--:R-:W-:Y:S01]  /*29e0*/  @!P1 FMUL R27, R27, R27 ;  /* 0x0000001b1b1b9220 */ /* 0x008fe20000400000 */
[----:B------:R-:W-:Y:S01]  /*29f0*/  FSETP.GEU.AND P1, PT, R34, -126, PT ;  /* 0xc2fc00002200780b */ /* 0x000fe20003f2e000 */
[--C-:B------:R-:W-:Y:S01]  /*2a00*/  FFMA R47, R47, UR6, -R3.reuse ;  /* 0x000000062f2f7c23 */ /* 0x100fe20008000803 */
[--C-:B------:R-:W-:Y:S01]  /*2a10*/  FFMA R62, R62, UR6, -R3.reuse ;  /* 0x000000063e3e7c23 */ /* 0x100fe20008000803 */
[--C-:B------:R-:W-:Y:S01]  /*2a20*/  FFMA R63, R63, UR6, -R3.reuse ;  /* 0x000000063f3f7c23 */ /* 0x100fe20008000803 */
[--C-:B------:R-:W-:Y:S01]  /*2a30*/  FFMA R67, R67, UR6, -R3.reuse ;  /* 0x0000000643437c23 */ /* 0x100fe20008000803 */
[----:B------:R-:W-:Y:S01]  /*2a40*/  @!P5 FMUL R31, R31, 0.5 ;  /* 0x3f0000001f1fd820 */ /* 0x000fe20000400000 */
[----:B------:R-:W3:Y:S01]  /*2a50*/  MUFU.EX2 R141, R26 ;  /* 0x0000001a008d7308 */ /* 0x000ee20000000800 */
[----:B-1----:R-:W-:Y:S01]  /*2a60*/  @!P6 FMUL R61, R61, R61 ;  /* 0x0000003d3d3de220 */ /* 0x002fe20000400000 */
[----:B------:R-:W-:Y:S01]  /*2a70*/  FSETP.GEU.AND P6, PT, R30, -126, PT ;  /* 0xc2fc00001e00780b */ /* 0x000fe20003fce000 */
[--C-:B------:R-:W-:Y:S01]  /*2a80*/  FFMA R74, R74, UR6, -R3.reuse ;  /* 0x000000064a4a7c23 */ /* 0x100fe20008000803 */
        /* <DEDUP_REMOVED lines=12> */
[----:B------:R2:W4:Y:S01]  /*2b50*/  MUFU.EX2 R12, R31 ;  /* 0x0000001f000c7308 */ /* 0x0005220000000800 */
[----:B---3--:R-:W-:Y:S01]  /*2b60*/  @!P2 FMUL R141, R141, R141 ;  /* 0x0000008d8d8da220 */ /* 0x008fe20000400000 */
[----:B------:R-:W-:Y:S01]  /*2b70*/  FSETP.GEU.AND P2, PT, R38, -126, PT ;  /* 0xc2fc00002600780b */ /* 0x000fe20003f4e000 */
[--C-:B------:R-:W-:Y:S01]  /*2b80*/  FFMA R71, R71, UR6, -R3.reuse ;  /* 0x0000000647477c23 */ /* 0x100fe20008000803 */
[--C-:B------:R-:W-:Y:S01]  /*2b90*/  FFMA R79, R79, UR6, -R3.reuse ;  /* 0x000000064f4f7c23 */ /* 0x100fe20008000803 */
[--C-:B------:R-:W-:Y:S01]  /*2ba0*/  FFMA R86, R86, UR6, -R3.reuse ;  /* 0x0000000656567c23 */ /* 0x100fe20008000803 */
[----:B------:R-:W-:Y:S01]  /*2bb0*/  FFMA R3, R87, UR6, -R3 ;  /* 0x0000000657037c23 */ /* 0x000fe20008000803 */
[----:B------:R-:W-:Y:S01]  /*2bc0*/  @!P3 FMUL R7, R7, 0.5 ;  /* 0x3f0000000707b820 */ /* 0x000fe20000400000 */
[----:B------:R-:W3:Y:S01]  /*2bd0*/  MUFU.EX2 R137, R34 ;  /* 0x0000002200897308 */ /* 0x000ee20000000800 */
[----:B-1----:R-:W-:Y:S01]  /*2be0*/  @!P4 FMUL R10, R10, R10 ;  /* 0x0000000a0a0ac220 */ /* 0x002fe20000400000 */
[----:B------:R-:W-:Y:S01]  /*2bf0*/  FSETP.GEU.AND P4, PT, R39, -126, PT ;  /* 0xc2fc00002700780b */ /* 0x000fe20003f8e000 */
[----:B------:R-:W-:Y:S01]  /*2c00*/  FADD R8, R136, R45 ;  /* 0x0000002d88087221 */ /* 0x000fe20000000000 */
[----:B--2---:R-:W-:Y:S01]  /*2c10*/  FADD R31, R128, R61 ;  /* 0x0000003d801f7221 */ /* 0x004fe20000000000 */
[----:B------:R-:W-:Y:S01]  /*2c20*/  FADD R32, R21, R144 ;  /* 0x0000009015207221 */ /* 0x000fe20000000000 */
[----:B------:R-:W-:Y:S01]  /*2c30*/  F2FP.F16.F32.PACK_AB R136, R13, R136 ;  /* 0x000000880d88723e */ /* 0x000fe200000000ff */
[----:B------:R-:W-:Y:S01]  /*2c40*/  @!P2 FMUL R38, R38, 0.5 ;  /* 0x3f0000002626a820 */ /* 0x000fe20000400000 */
[----:B------:R1:W2:Y:S01]  /*2c50*/  MUFU.EX2 R143, R30 ;  /* 0x0000001e008f7308 */ /* 0x0002a20000000800 */
[----:B----4-:R-:W-:Y:S01]  /*2c60*/  @!P5 FMUL R12, R12, R12 ;  /* 0x0000000c0c0cd220 */ /* 0x010fe20000400000 */
[----:B------:R-:W-:-:S02]  /*2c70*/  FSETP.GEU.AND P5, PT, R43, -126, PT ;  /* 0xc2fc00002b00780b */ /* 0x000fc40003fae000 */
[----:B------:R-:W-:Y:S02]  /*2c80*/  F2FP.F16.F32.PACK_AB R128, R29, R128 ;  /* 0x000000801d80723e */ /* 0x000fe400000000ff */
[----:B------:R-:W-:Y:S01]  /*2c90*/  F2FP.F16.F32.PACK_AB R144, R144, R53 ;  /* 0x000000359090723e */ /* 0x000fe200000000ff */
[----:B------:R-:W-:Y:S01]  /*2ca0*/  @!P4 FMUL R39, R39, 0.5 ;  /* 0x3f0000002727c820 */ /* 0x000fe20000400000 */
[----:B------:R4:W5:Y:S01]  /*2cb0*/  MUFU.EX2 R150, R7 ;  /* 0x0000000700967308 */ /* 0x0009620000000800 */
[----:B---3--:R-:W-:Y:S01]  /*2cc0*/  @!P1 FMUL R137, R137, R137 ;  /* 0x0000008989899220 */ /* 0x008fe20000400000 */
[----:B------:R-:W-:Y:S01]  /*2cd0*/  FSETP.GEU.AND P1, PT, R46, -126, PT ;  /* 0xc2fc00002e00780b */ /* 0x000fe20003f2e000 */
[----:B-1----:R-:W-:Y:S01]  /*2ce0*/  FADD R30, R132, R53 ;  /* 0x00000035841e7221 */ /* 0x002fe20000000000 */
[----:B------:R-:W-:-:S03]  /*2cf0*/  F2FP.F16.F32.PACK_AB R132, R21, R132 ;  /* 0x000000841584723e */ /* 0x000fc600000000ff */
[----:B------:R-:W-:Y:S01]  /*2d00*/  @!P5 FMUL R43, R43, 0.5 ;  /* 0x3f0000002b2bd820 */ /* 0x000fe20000400000 */
[----:B------:R-:W1:Y:S01]  /*2d10*/  MUFU.EX2 R139, R38 ;  /* 0x00000026008b7308 */ /* 0x000e620000000800 */
[----:B--2---:R-:W-:Y:S01]  /*2d20*/  @!P6 FMUL R143, R143, R143 ;  /* 0x0000008f8f8fe220 */ /* 0x004fe20000400000 */
[----:B------:R-:W-:Y:S01]  /*2d30*/  FSETP.GEU.AND P6, PT, R42, -126, PT ;  /* 0xc2fc00002a00780b */ /* 0x000fe20003fce000 */
[----:B----4-:R-:W-:Y:S01]  /*2d40*/  FADD R7, R140, R37 ;  /* 0x000000258c077221 */ /* 0x010fe20000000000 */
[----:B------:R-:W-:-:S03]  /*2d50*/  F2FP.F16.F32.PACK_AB R140, R9, R140 ;  /* 0x0000008c098c723e */ /* 0x000fc600000000ff */
[----:B------:R-:W-:Y:S01]  /*2d60*/  @!P1 FMUL R46, R46, 0.5 ;  /* 0x3f0000002e2e9820 */ /* 0x000fe20000400000 */
[----:B------:R2:W3:Y:S01]  /*2d70*/  MUFU.EX2 R20, R39 ;  /* 0x0000002700147308 */ /* 0x0004e20000000800 */
[----:B-----5:R-:W-:Y:S01]  /*2d80*/  @!P3 FMUL R150, R150, R150 ;  /* 0x000000969696b220 */ /* 0x020fe20000400000 */
[----:B------:R-:W-:Y:S01]  /*2d90*/  FSETP.GEU.AND P3, PT, R35, -126, PT ;  /* 0xc2fc00002300780b */ /* 0x000fe20003f6e000 */
[----:B------:R-:W-:Y:S01]  /*2da0*/  FADD R34, R7, R30 ;  /* 0x0000001e07227221 */ /* 0x000fe20000000000 */
[----:B------:R-:W-:Y:S01]  /*2db0*/  FADD R7, R9, R124 ;  /* 0x0000007c09077221 */ /* 0x000fe20000000000 */
[----:B------:R-:W-:Y:S01]  /*2dc0*/  FADD R30, R13, R120 ;  /* 0x000000780d1e7221 */ /* 0x000fe20000000000 */
[----:B------:R-:W-:Y:S01]  /*2dd0*/  F2FP.F16.F32.PACK_AB R124, R124, R37 ;  /* 0x000000257c7c723e */ /* 0x000fe200000000ff */
[----:B------:R-:W-:Y:S01]  /*2de0*/  @!P6 FMUL R42, R42, 0.5 ;  /* 0x3f0000002a2ae820 */ /* 0x000fe20000400000 */
[----:B------:R-:W4:Y:S01]  /*2df0*/  MUFU.EX2 R24, R43 ;  /* 0x0000002b00187308 */ /* 0x000f220000000800 */
[----:B-1----:R-:W-:Y:S01]  /*2e00*/  @!P2 FMUL R139, R139, R139 ;  /* 0x0000008b8b8ba220 */ /* 0x002fe20000400000 */
[----:B------:R-:W-:Y:S01]  /*2e10*/  FSETP.GEU.AND P2, PT, R50, -126, PT ;  /* 0xc2fc00003200780b */ /* 0x000fe20003f4e000 */
[----:B--2---:R-:W-:Y:S01]  /*2e20*/  FADD R39, R8, R31 ;  /* 0x0000001f08277221 */ /* 0x004fe20000000000 */
[----:B------:R-:W-:Y:S01]  /*2e30*/  FADD R8, R142, R41 ;  /* 0x000000298e087221 */ /* 0x000fe20000000000 */
[----:B------:R-:W-:Y:S01]  /*2e40*/  FADD R31, R134, R57 ;  /* 0x00000039861f7221 */ /* 0x000fe20000000000 */
[----:B------:R-:W-:Y:S01]  /*2e50*/  FADD R36, R7, R32 ;  /* 0x0000002007247221 */ /* 0x000fe20000000000 */
[----:B------:R-:W-:Y:S01]  /*2e60*/  @!P3 FMUL R35, R35, 0.5 ;  /* 0x3f0000002323b820 */ /* 0x000fe20000400000 */
[----:B------:R-:W1:Y:S01]  /*2e70*/  MUFU.EX2 R135, R46 ;  /* 0x0000002e00877308 */ /* 0x000e620000000800 */
[----:B---3--:R-:W-:Y:S01]  /*2e80*/  @!P4 FMUL R20, R20, R20 ;  /* 0x000000141414c220 */ /* 0x008fe20000400000 */
[----:B------:R-:W-:Y:S01]  /*2e90*/  FSETP.GEU.AND P4, PT, R51, -126, PT ;  /* 0xc2fc00003300780b */ /* 0x000fe20003f8e000 */
[----:B------:R-:W-:Y:S01]  /*2ea0*/  FADD R38, R8, R31 ;  /* 0x0000001f08267221 */ /* 0x000fe20000000000 */
[----:B------:R-:W-:Y:S01]  /*2eb0*/  FADD R8, R138, R49 ;  /* 0x000000318a087221 */ /* 0x000fe20000000000 */
[----:B------:R-:W-:Y:S01]  /*2ec0*/  FADD R31, R130, R27 ;  /* 0x0000001b821f7221 */ /* 0x000fe20000000000 */
[----:B------:R-:W-:Y:S01]  /*2ed0*/  FADD R7, R11, R126 ;  /* 0x0000007e0b077221 */ /* 0x000fe20000000000 */
[----:B------:R-:W-:Y:S01]  /*2ee0*/  @!P2 FMUL R50, R50, 0.5 ;  /* 0x3f0000003232a820 */ /* 0x000fe20000400000 */
[----:B------:R-:W2:Y:S01]  /*2ef0*/  MUFU.EX2 R133, R42 ;  /* 0x0000002a00857308 */ /* 0x000ea20000000800 */
[----:B----4-:R-:W-:Y:S01]  /*2f00*/  @!P5 FMUL R24, R24, R24 ;  /* 0x000000181818d220 */ /* 0x010fe20000400000 */
[----:B------:R-:W-:Y:S01]  /*2f10*/  FSETP.GEU.AND P5, PT, R55, -126, PT ;  /* 0xc2fc00003700780b */ /* 0x000fe20003fae000 */
[----:B------:R-:W-:Y:S01]  /*2f20*/  FADD R31, R8, R31 ;  /* 0x0000001f081f7221 */ /* 0x000fe20000000000 */
[----:B------:R-:W-:Y:S01]  /*2f30*/  FADD R32, R25, R146 ;  /* 0x0000009219207221 */ /* 0x000fe20000000000 */
[----:B------:R-:W-:Y:S01]  /*2f40*/  FADD R34, R34, R39 ;  /* 0x0000002722227221 */ /* 0x000fe20000000000 */
[----:B------:R-:W-:Y:S01]  /*2f50*/  F2FP.F16.F32.PACK_AB R142, R11, R142 ;  /* 0x0000008e0b8e723e */ /* 0x000fe200000000ff */
[----:B------:R-:W-:Y:S01]  /*2f60*/  @!P4 FMUL R51, R51, 0.5 ;  /* 0x3f0000003333c820 */ /* 0x000fe20000400000 */
[----:B------:R3:W4:Y:S01]  /*2f70*/  MUFU.EX2 R14, R35 ;  /* 0x00000023000e7308 */ /* 0x0007220000000800 */
[----:B-1----:R-:W-:Y:S01]  /*2f80*/  @!P1 FMUL R135, R135, R135 ;  /* 0x0000008787879220 */ /* 0x002fe20000400000 */
[----:B------:R-:W-:Y:S01]  /*2f90*/  FSETP.GEU.AND P1, PT, R58, -126, PT ;  /* 0xc2fc00003a00780b */ /* 0x000fe20003f2e000 */
[----:B------:R-:W-:Y:S01]  /*2fa0*/  FADD R7, R7, R32 ;  /* 0x0000002007077221 */ /* 0x000fe20000000000 */
[----:B------:R-:W-:Y:S01]  /*2fb0*/  FADD R31, R38, R31 ;  /* 0x0000001f261f7221 */ /* 0x000fe20000000000 */
[----:B------:R-:W-:-:S02]  /*2fc0*/  F2FP.F16.F32.PACK_AB R138, R15, R138 ;  /* 0x0000008a0f8a723e */ /* 0x000fc400000000ff */
[----:B------:R-:W-:Y:S01]  /*2fd0*/  @!P5 FMUL R55, R55, 0.5 ;  /* 0x3f0000003737d820 */ /* 0x000fe20000400000 */
[----:B------:R-:W1:Y:S01]  /*2fe0*/  MUFU.EX2 R129, R50 ;  /* 0x0000003200817308 */ /* 0x000e620000000800 */
[----:B--2---:R-:W-:Y:S01]  /*2ff0*/  @!P6 FMUL R133, R133, R133 ;  /* 0x000000858585e220 */ /* 0x004fe20000400000 */
[----:B------:R-:W-:Y:S01]  /*3000*/  FSETP.GEU.AND P6, PT, R54, -126, PT ;  /* 0xc2fc00003600780b */ /* 0x000fe20003fce000 */
[----:B---3--:R-:W-:Y:S01]  /*3010*/  FADD R35, R29, R148 ;  /* 0x000000941d237221 */ /* 0x008fe20000000000 */
[----:B------:R-:W-:Y:S01]  /*3020*/  FADD R31, R34, R31 ;  /* 0x0000001f221f7221 */ /* 0x000fe20000000000 */
[----:B------:R-:W-:Y:S02]  /*3030*/  F2FP.F16.F32.PACK_AB R134, R25, R134 ;  /* 0x000000861986723e */ /* 0x000fe400000000ff */
[----:B------:R-:W-:Y:S01]  /*3040*/  @!P1 FMUL R58, R58, 0.5 ;  /* 0x3f0000003a3a9820 */ /* 0x000fe20000400000 */
[----:B------:R-:W2:Y:S01]  /*3050*/  MUFU.EX2 R28, R51 ;  /* 0x00000033001c7308 */ /* 0x000ea20000000800 */
[----:B----4-:R-:W-:Y:S01]  /*3060*/  @!P3 FMUL R14, R14, R14 ;  /* 0x0000000e0e0eb220 */ /* 0x010fe20000400000 */
[----:B------:R-:W-:Y:S01]  /*3070*/  FSETP.GEU.AND P3, PT, R47, -126, PT ;  /* 0xc2fc00002f00780b */ /* 0x000fe20003f6e000 */
[----:B------:R-:W-:Y:S01]  /*3080*/  FADD R43, R30, R35 ;  /* 0x000000231e2b7221 */ /* 0x000fe20000000000 */
[----:B------:R-:W-:Y:S01]  /*3090*/  FADD R30, R15, R122 ;  /* 0x0000007a0f1e7221 */ /* 0x000fe20000000000 */
[C---:B------:R-:W-:Y:S01]  /*30a0*/  FADD R35, R33.reuse, R150 ;  /* 0x0000009621237221 */ /* 0x040fe20000000000 */
[----:B------:R-:W-:Y:S01]  /*30b0*/  F2FP.F16.F32.PACK_AB R130, R33, R130 ;  /* 0x000000822182723e */ /* 0x000fe200000000ff */
[----:B------:R-:W-:Y:S01]  /*30c0*/  @!P6 FMUL R54, R54, 0.5 ;  /* 0x3f0000003636e820 */ /* 0x000fe20000400000 */
[----:B------:R-:W3:Y:S01]  /*30d0*/  MUFU.EX2 R131, R55 ;  /* 0x0000003700837308 */ /* 0x000ee20000000800 */
        /* <DEDUP_REMOVED lines=9> */
[----:B------:R-:W-:Y:S01]  /*3170*/  FADD R7, R7, R30 ;  /* 0x0000001e07077221 */ /* 0x000fe20000000000 */
[----:B------:R-:W-:Y:S02]  /*3180*/  F2FP.F16.F32.PACK_AB R120, R120, R45 ;  /* 0x0000002d7878723e */ /* 0x000fe400000000ff */
[----:B------:R-:W-:Y:S01]  /*3190*/  F2FP.F16.F32.PACK_AB R122, R122, R49 ;  /* 0x000000317a7a723e */ /* 0x000fe200000000ff */
[----:B------:R-:W-:Y:S01]  /*31a0*/  @!P2 FMUL R62, R62, 0.5 ;  /* 0x3f0000003e3ea820 */ /* 0x000fe20000400000 */
[----:B------:R-:W2:Y:S01]  /*31b0*/  MUFU.EX2 R26, R47 ;  /* 0x0000002f001a7308 */ /* 0x000ea20000000800 */
[----:B---3--:R-:W-:Y:S01]  /*31c0*/  @!P5 FMUL R131, R131, R131 ;  /* 0x000000838383d220 */ /* 0x008fe20000400000 */
[----:B------:R-:W-:Y:S01]  /*31d0*/  FSETP.GEU.AND P5, PT, R67, -126, PT ;  /* 0xc2fc00004300780b */ /* 0x000fe20003fae000 */
[----:B------:R-:W-:Y:S01]  /*31e0*/  FADD R36, R36, R7 ;  /* 0x0000000724247221 */ /* 0x000fe20000000000 */
[----:B------:R-:W-:-:S02]  /*31f0*/  MOV R7, UR49 ;  /* 0x0000003100077c02 */ /* 0x000fc40008000f00 */
[----:B------:R-:W-:Y:S01]  /*3200*/  F2FP.F16.F32.PACK_AB R146, R146, R57 ;  /* 0x000000399292723e */ /* 0x000fe200000000ff */
[----:B------:R-:W-:Y:S01]  /*3210*/  @!P4 FMUL R63, R63, 0.5 ;  /* 0x3f0000003f3fc820 */ /* 0x000fe20000400000 */
[----:B------:R-:W3:Y:S01]  /*3220*/  MUFU.EX2 R54, R54 ;  /* 0x0000003600367308 */ /* 0x000ee20000000800 */
[----:B-1----:R-:W-:Y:S01]  /*3230*/  @!P1 FMUL R58, R58, R58 ;  /* 0x0000003a3a3a9220 */ /* 0x002fe20000400000 */
[----:B------:R-:W-:Y:S01]  /*3240*/  FSETP.GEU.AND P1, PT, R74, -126, PT ;  /* 0xc2fc00004a00780b */ /* 0x000fe20003f2e000 */
[----:B------:R1:W-:Y:S01]  /*3250*/  SYNCS.ARRIVE.TRANS64.A1T0 RZ, [R7+UR5], RZ ;  /* 0x000000ff07ff79a7 */ /* 0x0003e20008100005 */
[----:B------:R-:W-:Y:S01]  /*3260*/  UIADD3 UR5, UR45, 0x1, URZ ;  /* 0x000000012d057890 */ /* 0x000fe2000fffe03f */
[----:B------:R-:W-:Y:S01]  /*3270*/  FADD R32, R141, R58 ;  /* 0x0000003a8d207221 */ /* 0x000fe20000000000 */
[----:B------:R-:W-:Y:S01]  /*3280*/  F2FP.F16.F32.PACK_AB R148, R148, R61 ;  /* 0x0000003d9494723e */ /* 0x000fe200000000ff */
[----:B------:R-:W-:Y:S01]  /*3290*/  @!P5 FMUL R67, R67, 0.5 ;  /* 0x3f0000004343d820 */ /* 0x000fe20000400000 */
[----:B------:R-:W4:Y:S01]  /*32a0*/  MUFU.EX2 R127, R63 ;  /* 0x0000003f007f7308 */ /* 0x000f220000000800 */
[----:B--2---:R-:W-:Y:S01]  /*32b0*/  @!P3 FMUL R26, R26, R26 ;  /* 0x0000001a1a1ab220 */ /* 0x004fe20000400000 */
[----:B------:R-:W-:Y:S01]  /*32c0*/  FSETP.GEU.AND P3, PT, R59, -126, PT ;  /* 0xc2fc00003b00780b */ /* 0x000fe20003f6e000 */
[----:B------:R-:W-:Y:S01]  /*32d0*/  UISETP.NE.AND UP0, UPT, UR5, 0x5, UPT ;  /* 0x000000050500788c */ /* 0x000fe2000bf05270 */
[----:B-1----:R-:W-:Y:S01]  /*32e0*/  FADD R7, R31, R36 ;  /* 0x000000241f077221 */ /* 0x002fe20000000000 */
[----:B------:R-:W-:-:S02]  /*32f0*/  F2FP.F16.F32.PACK_AB R150, R150, R27 ;  /* 0x0000001b9696723e */ /* 0x000fc400000000ff */
[----:B------:R-:W-:Y:S01]  /*3300*/  @!P1 FMUL R74, R74, 0.5 ;  /* 0x3f0000004a4a9820 */ /* 0x000fe20000400000 */
[----:B------:R-:W1:Y:S01]  /*3310*/  MUFU.EX2 R62, R62 ;  /* 0x0000003e003e7308 */ /* 0x000e620000000800 */
[----:B---3--:R-:W-:Y:S01]  /*3320*/  @!P6 FMUL R54, R54, R54 ;  /* 0x000000363636e220 */ /* 0x008fe20000400000 */
[----:B------:R-:W-:Y:S01]  /*3330*/  FSETP.GEU.AND P6, PT, R66, -126, PT ;  /* 0xc2fc00004200780b */ /* 0x000fe20003fce000 */
[----:B------:R-:W-:Y:S01]  /*3340*/  USEL UR6, URZ, 0x1, UP0 ;  /* 0x000000013f067887 */ /* 0x000fe20008000000 */
[----:B------:R-:W-:Y:S01]  /*3350*/  F2FP.F16.F32.PACK_AB R141, R10, R141 ;  /* 0x0000008d0a8d723e */ /* 0x000fe200000000ff */
[----:B------:R-:W-:Y:S02]  /*3360*/  USEL UR5, UR5, URZ, UP0 ;  /* 0x0000003f05057287 */ /* 0x000fe40008000000 */
[----:B------:R-:W-:Y:S01]  /*3370*/  @!P3 FMUL R59, R59, 0.5 ;  /* 0x3f0000003b3bb820 */ /* 0x000fe20000400000 */
[----:B------:R-:W2:Y:S01]  /*3380*/  MUFU.EX2 R121, R67 ;  /* 0x0000004300797308 */ /* 0x000ea20000000800 */
[----:B----4-:R-:W-:Y:S01]  /*3390*/  @!P4 FMUL R127, R127, R127 ;  /* 0x0000007f7f7fc220 */ /* 0x010fe20000400000 */
[----:B------:R-:W-:-:S02]  /*33a0*/  FSETP.GEU.AND P4, PT, R82, -126, PT ;  /* 0xc2fc00005200780b */ /* 0x000fc40003f8e000 */
[----:B------:R-:W-:-:S03]  /*33b0*/  LOP3.LUT R23, R23, UR6, RZ, 0x3c, !PT ;  /* 0x0000000617177c12 */ /* 0x000fc6000f8e3cff */
[----:B------:R-:W-:Y:S01]  /*33c0*/  @!P6 FMUL R66, R66, 0.5 ;  /* 0x3f0000004242e820 */ /* 0x000fe20000400000 */
[----:B------:R-:W3:Y:S01]  /*33d0*/  MUFU.EX2 R125, R59 ;  /* 0x0000003b007d7308 */ /* 0x000ee20000000800 */
[----:B-1----:R-:W-:Y:S01]  /*33e0*/  @!P2 FMUL R62, R62, R62 ;  /* 0x0000003e3e3ea220 */ /* 0x002fe20000400000 */
[----:B------:R-:W-:-:S05]  /*33f0*/  FSETP.GEU.AND P2, PT, R75, -126, PT ;  /* 0xc2fc00004b00780b */ /* 0x000fca0003f4e000 */
[----:B------:R-:W-:Y:S01]  /*3400*/  @!P4 FMUL R82, R82, 0.5 ;  /* 0x3f0000005252c820 */ /* 0x000fe20000400000 */
[----:B------:R-:W1:Y:S01]  /*3410*/  MUFU.EX2 R74, R74 ;  /* 0x0000004a004a7308 */ /* 0x000e620000000800 */
[----:B--2---:R-:W-:Y:S01]  /*3420*/  @!P5 FMUL R121, R121, R121 ;  /* 0x000000797979d220 */ /* 0x004fe20000400000 */
[----:B------:R-:W-:-:S03]  /*3430*/  FSETP.GEU.AND P5, PT, R83, -126, PT ;  /* 0xc2fc00005300780b */ /* 0x000fc60003fae000 */
[----:B------:R-:W-:Y:S02]  /*3440*/  FADD R42, R14, R121 ;  /* 0x000000790e2a7221 */ /* 0x000fe40000000000 */
[----:B------:R-:W-:Y:S01]  /*3450*/  @!P2 FMUL R75, R75, 0.5 ;  /* 0x3f0000004b4ba820 */ /* 0x000fe20000400000 */
[----:B------:R-:W2:Y:S01]  /*3460*/  MUFU.EX2 R66, R66 ;  /* 0x0000004200427308 */ /* 0x000ea20000000800 */
[----:B---3--:R-:W-:Y:S01]  /*3470*/  @!P3 FMUL R125, R125, R125 ;  /* 0x0000007d7d7db220 */ /* 0x008fe20000400000 */
[----:B------:R-:W-:-:S03]  /*3480*/  FSETP.GEU.AND P3, PT, R70, -126, PT ;  /* 0xc2fc00004600780b */ /* 0x000fc60003f6e000 */
[----:B------:R-:W-:Y:S01]  /*3490*/  FADD R35, R10, R125 ;  /* 0x0000007d0a237221 */ /* 0x000fe20000000000 */
[----:B------:R-:W-:Y:S01]  /*34a0*/  F2FP.F16.F32.PACK_AB R125, R125, R58 ;  /* 0x0000003a7d7d723e */ /* 0x000fe200000000ff */
[----:B------:R-:W-:Y:S01]  /*34b0*/  @!P5 FMUL R83, R83, 0.5 ;  /* 0x3f0000005353d820 */ /* 0x000fe20000400000 */
[----:B------:R-:W3:Y:S01]  /*34c0*/  MUFU.EX2 R145, R75 ;  /* 0x0000004b00917308 */ /* 0x000ee20000000800 */
[----:B-1----:R-:W-:Y:S01]  /*34d0*/  @!P1 FMUL R74, R74, R74 ;  /* 0x0000004a4a4a9220 */ /* 0x002fe20000400000 */
[----:B------:R-:W-:-:S03]  /*34e0*/  FSETP.GEU.AND P1, PT, R78, -126, PT ;  /* 0xc2fc00004e00780b */ /* 0x000fc60003f2e000 */
[----:B------:R-:W-:Y:S01]  /*34f0*/  FADD R47, R133, R74 ;  /* 0x0000004a852f7221 */ /* 0x000fe20000000000 */
[----:B------:R-:W-:Y:S01]  /*3500*/  F2FP.F16.F32.PACK_AB R133, R24, R133 ;  /* 0x000000851885723e */ /* 0x000fe200000000ff */
[----:B------:R-:W-:Y:S01]  /*3510*/  @!P3 FMUL R70, R70, 0.5 ;  /* 0x3f0000004646b820 */ /* 0x000fe20000400000 */
[----:B------:R-:W1:Y:S01]  /*3520*/  MUFU.EX2 R82, R82 ;  /* 0x0000005200527308 */ /* 0x000e620000000800 */
[----:B--2---:R-:W-:Y:S01]  /*3530*/  @!P6 FMUL R66, R66, R66 ;  /* 0x000000424242e220 */ /* 0x004fe20000400000 */
[----:B------:R-:W-:Y:S01]  /*3540*/  FSETP.GEU.AND P6, PT, R71, -126, PT ;  /* 0xc2fc00004700780b */ /* 0x000fe20003fce000 */
[----:B------:R-:W-:Y:S01]  /*3550*/  FADD R46, R32, R47 ;  /* 0x0000002f202e7221 */ /* 0x000fe20000000000 */
[----:B------:R-:W-:Y:S01]  /*3560*/  FADD R32, R12, R127 ;  /* 0x0000007f0c207221 */ /* 0x000fe20000000000 */
[----:B------:R-:W-:Y:S01]  /*3570*/  FADD R40, R137, R66 ;  /* 0x0000004289287221 */ /* 0x000fe20000000000 */
[----:B------:R-:W-:Y:S01]  /*3580*/  F2FP.F16.F32.PACK_AB R137, R14, R137 ;  /* 0x000000890e89723e */ /* 0x000fe200000000ff */
[----:B------:R-:W-:Y:S01]  /*3590*/  @!P1 FMUL R78, R78, 0.5 ;  /* 0x3f0000004e4e9820 */ /* 0x000fe20000400000 */
[----:B------:R-:W2:Y:S01]  /*35a0*/  MUFU.EX2 R149, R83 ;  /* 0x0000005300957308 */ /* 0x000ea20000000800 */
[----:B---3--:R-:W-:Y:S01]  /*35b0*/  @!P2 FMUL R145, R145, R145 ;  /* 0x000000919191a220 */ /* 0x008fe20000400000 */
[----:B------:R-:W-:-:S02]  /*35c0*/  FSETP.GEU.AND P2, PT, R79, -126, PT ;  /* 0xc2fc00004f00780b */ /* 0x000fc40003f4e000 */
[----:B------:R-:W-:Y:S01]  /*35d0*/  F2FP.F16.F32.PACK_AB R127, R127, R62 ;  /* 0x0000003e7f7f723e */ /* 0x000fe200000000ff */
[----:B------:R-:W-:Y:S01]  /*35e0*/  FADD R44, R24, R145 ;  /* 0x00000091182c7221 */ /* 0x000fe20000000000 */
[----:B------:R-:W-:Y:S01]  /*35f0*/  F2FP.F16.F32.PACK_AB R121, R121, R66 ;  /* 0x000000427979723e */ /* 0x000fe200000000ff */
[----:B------:R-:W-:Y:S01]  /*3600*/  @!P6 FMUL R71, R71, 0.5 ;  /* 0x3f0000004747e820 */ /* 0x000fe20000400000 */
[----:B------:R-:W3:Y:S01]  /*3610*/  MUFU.EX2 R70, R70 ;  /* 0x0000004600467308 */ /* 0x000ee20000000800 */
[----:B-1----:R-:W-:Y:S01]  /*3620*/  @!P4 FMUL R82, R82, R82 ;  /* 0x000000525252c220 */ /* 0x002fe20000400000 */
[----:B------:R-:W-:Y:S01]  /*3630*/  FSETP.GEU.AND P4, PT, R86, -126, PT ;  /* 0xc2fc00005600780b */ /* 0x000fe20003f8e000 */
[----:B------:R-:W-:Y:S01]  /*3640*/  FADD R48, R35, R44 ;  /* 0x0000002c23307221 */ /* 0x000fe20000000000 */
[----:B------:R-:W-:Y:S01]  /*3650*/  F2FP.F16.F32.PACK_AB R145, R145, R74 ;  /* 0x0000004a9191723e */ /* 0x000fe200000000ff */
[----:B------:R-:W-:Y:S01]  /*3660*/  FADD R51, R129, R82 ;  /* 0x0000005281337221 */ /* 0x000fe20000000000 */
[----:B------:R-:W-:Y:S01]  /*3670*/  F2FP.F16.F32.PACK_AB R129, R28, R129 ;  /* 0x000000811c81723e */ /* 0x000fe200000000ff */
[----:B------:R-:W-:Y:S01]  /*3680*/  @!P2 FMUL R79, R79, 0.5 ;  /* 0x3f0000004f4fa820 */ /* 0x000fe20000400000 */
[----:B------:R-:W1:Y:S01]  /*3690*/  MUFU.EX2 R123, R71 ;  /* 0x00000047007b7308 */ /* 0x000e620000000800 */
[----:B--2---:R-:W-:Y:S01]  /*36a0*/  @!P5 FMUL R149, R149, R149 ;  /* 0x000000959595d220 */ /* 0x004fe20000400000 */
[----:B------:R-:W-:Y:S01]  /*36b0*/  FSETP.GEU.AND P5, PT, R3, -126, PT ;  /* 0xc2fc00000300780b */ /* 0x000fe20003fae000 */
[----:B------:R-:W-:-:S02]  /*36c0*/  FADD R59, R40, R51 ;  /* 0x00000033283b7221 */ /* 0x000fc40000000000 */
[----:B------:R-:W-:Y:S01]  /*36d0*/  FADD R55, R28, R149 ;  /* 0x000000951c377221 */ /* 0x000fe20000000000 */
[----:B------:R-:W-:Y:S01]  /*36e0*/  F2FP.F16.F32.PACK_AB R149, R149, R82 ;  /* 0x000000529595723e */ /* 0x000fe200000000ff */
[----:B------:R-:W-:Y:S01]  /*36f0*/  @!P4 FMUL R86, R86, 0.5 ;  /* 0x3f0000005656c820 */ /* 0x000fe20000400000 */
[----:B------:R-:W2:Y:S01]  /*3700*/  MUFU.EX2 R78, R78 ;  /* 0x0000004e004e7308 */ /* 0x000ea20000000800 */
[----:B---3--:R-:W-:Y:S01]  /*3710*/  @!P3 FMUL R70, R70, R70 ;  /* 0x000000464646b220 */ /* 0x008fe20000400000 */
[----:B------:R-:W-:Y:S01]  /*3720*/  FADD R55, R42, R55 ;  /* 0x000000372a377221 */ /* 0x000fe20000000000 */
[----:B------:R-:W-:Y:S02]  /*3730*/  FADD R46, R46, R59 ;  /* 0x0000003b2e2e7221 */ /* 0x000fe40000000000 */
[----:B------:R-:W-:Y:S01]  /*3740*/  FADD R35, R139, R70 ;  /* 0x000000468b237221 */ /* 0x000fe20000000000 */
[----:B------:R-:W-:Y:S01]  /*3750*/  FADD R48, R48, R55 ;  /* 0x0000003730307221 */ /* 0x000fe20000000000 */
[----:B------:R-:W-:Y:S01]  /*3760*/  @!P5 FMUL R3, R3, 0.5 ;  /* 0x3f0000000303d820 */ /* 0x000fe20000400000 */
[----:B------:R-:W3:Y:S01]  /*3770*/  MUFU.EX2 R147, R79 ;  /* 0x0000004f00937308 */ /* 0x000ee20000000800 */
[----:B-1----:R-:W-:Y:S01]  /*3780*/  @!P6 FMUL R123, R123, R123 ;  /* 0x0000007b7b7be220 */ /* 0x002fe20000400000 */
[----:B------:R-:W-:-:S03]  /*3790*/  F2FP.F16.F32.PACK_AB R139, R20, R139 ;  /* 0x0000008b148b723e */ /* 0x000fc600000000ff */
[----:B------:R-:W-:Y:S01]  /*37a0*/  FADD R40, R20, R123 ;  /* 0x0000007b14287221 */ /* 0x000fe20000000000 */
[----:B------:R-:W-:Y:S02]  /*37b0*/  F2FP.F16.F32.PACK_AB R123, R123, R70 ;  /* 0x000000467b7b723e */ /* 0x000fe400000000ff */
[----:B------:R-:W1:Y:S01]  /*37c0*/  MUFU.EX2 R151, R86 ;  /* 0x0000005600977308 */ /* 0x000e620000000800 */
[----:B--2---:R-:W-:-:S04]  /*37d0*/  @!P1 FMUL R78, R78, R78 ;  /* 0x0000004e4e4e9220 */ /* 0x004fc80000400000 */
[----:B------:R-:W-:Y:S01]  /*37e0*/  FADD R42, R135, R78 ;  /* 0x0000004e872a7221 */ /* 0x000fe20000000000 */
[----:B------:R-:W-:Y:S02]  /*37f0*/  F2FP.F16.F32.PACK_AB R135, R26, R135 ;  /* 0x000000871a87723e */ /* 0x000fe400000000ff */
[----:B------:R2:W4:Y:S01]  /*3800*/  MUFU.EX2 R8, R3 ;  /* 0x0000000300087308 */ /* 0x0005220000000800 */
[----:B---3--:R-:W-:-:S04]  /*3810*/  @!P2 FMUL R147, R147, R147 ;  /* 0x000000939393a220 */ /* 0x008fc80000400000 */
[----:B------:R-:W-:Y:S01]  /*3820*/  FADD R47, R26, R147 ;  /* 0x000000931a2f7221 */ /* 0x000fe20000000000 */
[----:B------:R-:W-:Y:S01]  /*3830*/  F2FP.F16.F32.PACK_AB R147, R147, R78 ;  /* 0x0000004e9393723e */ /* 0x000fe200000000ff */
[----:B-1----:R-:W-:Y:S01]  /*3840*/  @!P4 FMUL R151, R151, R151 ;  /* 0x000000979797c220 */ /* 0x002fe20000400000 */
[----:B--2---:R-:W-:Y:S01]  /*3850*/  FADD R3, R143, R62 ;  /* 0x0000003e8f037221 */ /* 0x004fe20000000000 */
[----:B------:R-:W-:Y:S01]  /*3860*/  FADD R32, R32, R47 ;  /* 0x0000002f20207221 */ /* 0x000fe20000000000 */
[----:B------:R-:W-:Y:S01]  /*3870*/  F2FP.F16.F32.PACK_AB R143, R12, R143 ;  /* 0x0000008f0c8f723e */ /* 0x000fe200000000ff */
[----:B------:R-:W-:Y:S01]  /*3880*/  FADD R44, R54, R151 ;  /* 0x00000097362c7221 */ /* 0x000fe20000000000 */
[----:B------:R-:W-:Y:S01]  /*3890*/  FADD R3, R3, R42 ;  /* 0x0000002a03037221 */ /* 0x000fe20000000000 */
[----:B----4-:R-:W-:Y:S02]  /*38a0*/  @!P5 FMUL R8, R8, R8 ;  /* 0x000000080808d220 */ /* 0x010fe40000400000 */
[----:B------:R-:W-:-:S02]  /*38b0*/  FADD R44, R35, R44 ;  /* 0x0000002c232c7221 */ /* 0x000fc40000000000 */
[----:B------:R-:W-:Y:S02]  /*38c0*/  FADD R51, R131, R8 ;  /* 0x0000000883337221 */ /* 0x000fe40000000000 */
[----:B------:R-:W-:Y:S01]  /*38d0*/  FADD R3, R3, R44 ;  /* 0x0000002c03037221 */ /* 0x000fe20000000000 */
[----:B------:R-:W-:Y:S01]  /*38e0*/  F2FP.F16.F32.PACK_AB R131, R131, R54 ;  /* 0x000000368383723e */ /* 0x000fe200000000ff */
[----:B------:R-:W-:Y:S02]  /*38f0*/  FADD R51, R40, R51 ;  /* 0x0000003328337221 */ /* 0x000fe40000000000 */
[----:B------:R-:W-:Y:S02]  /*3900*/  FADD R3, R46, R3 ;  /* 0x000000032e037221 */ /* 0x000fe40000000000 */
[----:B------:R-:W-:-:S04]  /*3910*/  FADD R51, R32, R51 ;  /* 0x0000003320337221 */ /* 0x000fc80000000000 */
[----:B------:R-:W-:-:S04]  /*3920*/  FADD R48, R48, R51 ;  /* 0x0000003330307221 */ /* 0x000fc80000000000 */
[----:B------:R-:W-:Y:S01]  /*3930*/  FADD R3, R3, R48 ;  /* 0x0000003003037221 */ /* 0x000fe20000000000 */
[----:B------:R-:W-:Y:S06]  /*3940*/  @!P0 BRA `(.L_x_21) ;  /* 0x0000000000048947 */ /* 0x000fec0003800000 */
[----:B------:R-:W-:Y:S01]  /*3950*/  BPT.TRAP 0x1 ;  /* 0x000000040000795c */ /* 0x000fe20000300000 */
.L_x_21:
[----:B------:R-:W-:Y:S01]  /*3960*/  ULEA UR6, UR5, UR4, 0x3 ;  /* 0x0000000405067291 */ /* 0x000fe2000f8e183f */
[----:B------:R-:W-:Y:S01]  /*3970*/  SHF.L.U32 R9, R23, 0x1f, RZ ;  /* 0x0000001f17097819 */ /* 0x000fe200000006ff */
[----:B------:R-:W-:-:S07]  /*3980*/  ULOP3.LUT UR46, UR46, 0x4000000, URZ, 0xfc, !UPT ;  /* 0x040000002e2e7892 */ /* 0x000fce000f8efc3f */
[----:B------:R-:W1:Y:S02]  /*3990*/  SYNCS.PHASECHK.TRANS64.TRYWAIT P1, [UR6+0x4c400], R9 ;  /* 0x04c40009ff0075a7 */ /* 0x000e640008020146 */
[----:B-1----:R-:W-:Y:S05]  /*39a0*/  @!P1 BRA `(.L_x_22) ;  /* 0x00000078008c9947 */ /* 0x002fea0003800000 */
.L_x_120:
[----:B------:R-:W-:Y:S01]  /*39b0*/  UIMAD UR10, UR5, 0xc00, UR46 ;  /* 0x00000c00050a78a4 */ /* 0x000fe2000f8e022e */
[----:B------:R-:W-:Y:S01]  /*39c0*/  WARPGROUP.ARRIVE ;  /* 0x00000000000079c5 */ /* 0x000fe20000000000 */
[----:B------:R-:W-:Y:S01]  /*39d0*/  UMOV UR7, 0x40000040 ;  /* 0x4000004000077882 */ /* 0x000fe20000000000 */
[----:B------:R-:W-:-:S04]  /*39e0*/  F2FP.F16.F32.PACK_AB R151, R8, R151 ;  /* 0x000000970897723e */ /* 0x000fc800000000ff */
[----:B------:R-:W-:Y:S02]  /*39f0*/  UMOV UR6, UR10 ;  /* 0x0000000a00067c82 */ /* 0x000fe40008000000 */
[----:B------:R-:W-:Y:S01]  /*3a00*/  HGMMA.64x192x16.F32 R24, R140, gdesc[UR4].tnspB, RZ, !UPT, gsb0 ;  /* 0x42e000048c187df0 */ /* 0x000fe2000c0008ff */
[----:B------:R-:W-:Y:S01]  /*3a10*/  UIADD3 UR6, UR10, 0x80, URZ ;  /* 0x000000800a067890 */ /* 0x000fe2000fffe03f */
[----:B------:R-:W-:Y:S01]  /*3a20*/  UMOV UR7, 0x40000040 ;  /* 0x4000004000077882 */ /* 0x000fe20000000000 */
[----:B------:R-:W-:Y:S02]  /*3a30*/  WARPGROUP.DEPBAR.LE gsb0, 0x0 ;  /* 0x00008000000079c5 */ /* 0x000fe40000010000 */
[----:B------:R-:W-:-:S15]  /*3a40*/  WARPGROUP.ARRIVE ;  /* 0x00000000000079c5 */ /* 0x000fde0000000000 */
[----:B------:R-:W-:Y:S01]  /*3a50*/  HGMMA.64x192x16.F32 R24, R136, gdesc[UR4].tnspB, R24, gsb0 ;  /* 0x42e0000488187df0 */ /* 0x000fe20008000818 */
        /* <DEDUP_REMOVED lines=29> */
[----:B------:R-:W-:Y:S03]  /*3c30*/  HGMMA.64x192x16.F32 R24, R148, gdesc[UR4].tnspB, R24, gsb0 ;  /* 0x42e0000494187df0 */ /* 0x000fe60008000818 */
[----:B------:R-:W-:Y:S02]  /*3c40*/  WARPGROUP.DEPBAR.LE gsb0, 0x0 ;  /* 0x00008000000079c5 */ /* 0x000fe40000010000 */
[----:B------:R-:W-:Y:S05]  /*3c50*/  @!P0 BRA `(.L_x_23) ;  /* 0x0000000000048947 */ /* 0x000fea0003800000 */
[----:B------:R-:W-:Y:S01]  /*3c60*/  BPT.TRAP 0x1 ;  /* 0x000000040000795c */ /* 0x000fe20000300000 */
.L_x_23:
[----:B------:R-:W-:Y:S01]  /*3c70*/  R2UR UR6, R18 ;  /* 0x00000000120672ca */ /* 0x000fe200000e0000 */
[----:B------:R-:W-:-:S04]  /*3c80*/  UIADD3 UR48, UR48, 0x4c428, URZ ;  /* 0x0004c42830307890 */ /* 0x000fc8000fffe03f */
[----:B------:R-:W-:-:S08]  /*3c90*/  UPRMT UR48, URZ, 0x654, UR48 ;  /* 0x000006543f307896 */ /* 0x000fd00008000030 */
[----:B------:R-:W-:Y:S01]  /*3ca0*/  UISETP.GT.U32.AND UP0, UPT, UR6, 0x1, UPT ;  /* 0x000000010600788c */ /* 0x000fe2000bf04070 */
[----:B------:R-:W-:Y:S05]  /*3cb0*/  SYNCS.ARRIVE.TRANS64.RED.A1T0 RZ, [UR48], RZ ;  /* 0x000000ffffff79a7 */ /* 0x000fea0008100430 */
[----:B------:R-:W-:-:S13]  /*3cc0*/  PLOP3.LUT P1, PT, PT, PT, UP0, 0x80, 0x0 ;  /* 0x000000000000781c */ /* 0x000fda0003f2f008 */
[----:B------:R-:W-:Y:S05]  /*3cd0*/  @P1 BRA `(.L_x_24) ;  /* 0x0000000000041947 */ /* 0x000fea0003800000 */
[----:B------:R-:W-:Y:S01]  /*3ce0*/  BPT.TRAP 0x1 ;  /* 0x000000040000795c */ /* 0x000fe20000300000 */
.L_x_24:
[----:B------:R-:W2:Y:S01]  /*3cf0*/  LDC R8, c[0x0][0x28c] ;  /* 0x0000a300ff087b82 */ /* 0x000ea20000000800 */
[----:B------:R-:W-:-:S04]  /*3d00*/  UIADD3 UR45, UR5, 0x1, URZ ;  /* 0x00000001052d7890 */ /* 0x000fc8000fffe03f */
[----:B------:R-:W-:-:S04]  /*3d10*/  UISETP.NE.AND UP0, UPT, UR45, 0x5, UPT ;  /* 0x000000052d00788c */ /* 0x000fc8000bf05270 */
[----:B------:R-:W-:Y:S02]  /*3d20*/  USEL UR6, URZ, 0x1, UP0 ;  /* 0x000000013f067887 */ /* 0x000fe40008000000 */
[----:B------:R-:W-:-:S04]  /*3d30*/  USEL UR45, UR45, URZ, UP0 ;  /* 0x0000003f2d2d7287 */ /* 0x000fc80008000000 */
[----:B------:R-:W-:Y:S02]  /*3d40*/  LOP3.LUT R23, R23, UR6, RZ, 0x3c, !PT ;  /* 0x0000000617177c12 */ /* 0x000fe4000f8e3cff */
[----:B--2---:R-:W-:-:S13]  /*3d50*/  ISETP.GE.AND P2, PT, R8, 0x81, PT ;  /* 0x000000810800780c */ /* 0x004fda0003f46270 */
[----:B------:R-:W-:Y:S05]  /*3d60*/  @!P2 BRA `(.L_x_25) ;  /* 0x000000300014a947 */ /* 0x000fea0003800000 */
[----:B------:R-:W-:Y:S01]  /*3d70*/  IADD3 R8, R8, 0x7f, RZ ;  /* 0x0000007f08087810 */ /* 0x000fe20007ffe0ff */
[----:B------:R-:W-:Y:S01]  /*3d80*/  ULDC UR6, c[0x0][0x604] ;  /* 0x0001810000067ab9 */ /* 0x000fe20000000800 */
[----:B------:R-:W-:Y:S02]  /*3d90*/  MOV R11, R6 ;  /* 0x00000006000b7202 */ /* 0x000fe40000000f00 */
[----:B-1----:R-:W-:-:S04]  /*3da0*/  SHF.R.S32.HI R9, RZ, 0x1f, R8 ;  /* 0x0000001fff097819 */ /* 0x002fc80000011408 */
[----:B------:R-:W-:Y:S02]  /*3db0*/  LEA.HI R8, R9, R8, RZ, 0x7 ;  /* 0x0000000809087211 */ /* 0x000fe400078f38ff */
[----:B------:R-:W-:Y:S02]  /*3dc0*/  MOV R9, R0 ;  /* 0x0000000000097202 */ /* 0x000fe40000000f00 */
[----:B------:R-:W-:-:S07]  /*3dd0*/  SHF.R.S32.HI R8, RZ, 0x7, R8 ;  /* 0x00000007ff087819 */ /* 0x000fce0000011408 */
.L_x_36:
[----:B-1----:R-:W-:Y:S05]  /*3de0*/  @!P0 BRA `(.L_x_26) ;  /* 0x0000000000048947 */ /* 0x002fea0003800000 */
[----:B------:R-:W-:Y:S01]  /*3df0*/  BPT.TRAP 0x1 ;  /* 0x000000040000795c */ /* 0x000fe20000300000 */
.L_x_26:
[----:B------:R-:W1:Y:S01]  /*3e00*/  S2UR UR7, SR_CgaCtaId ;  /* 0x00000000000779c3 */ /* 0x000e620000008800 */
[----:B------:R-:W-:Y:S01]  /*3e10*/  UMOV UR4, 0x400 ;  /* 0x0000040000047882 */ /* 0x000fe20000000000 */
[----:B------:R-:W-:Y:S01]  /*3e20*/  SHF.L.U32 R0, R23, 0x1f, RZ ;  /* 0x0000001f17007819 */ /* 0x000fe200000006ff */
[----:B-1----:R-:W-:-:S04]  /*3e30*/  ULEA UR4, UR7, UR4, 0x18 ;  /* 0x0000000407047291 */ /* 0x002fc8000f8ec03f */
[----:B------:R-:W-:-:S09]  /*3e40*/  ULEA UR7, UR45, UR4, 0x3 ;  /* 0x000000042d077291 */ /* 0x000fd2000f8e183f */
[----:B------:R-:W1:Y:S02]  /*3e50*/  SYNCS.PHASECHK.TRANS64.TRYWAIT P2, [UR7+0x4c400], R0 ;  /* 0x04c40000ff0075a7 */ /* 0x000e640008040147 */
[----:B-1----:R-:W-:Y:S05]  /*3e60*/  @!P2 BRA `(.L_x_27) ;  /* 0x000000740074a947 */ /* 0x002fea0003800000 */
.L_x_121:
[----:B------:R-:W-:Y:S01]  /*3e70*/  R2UR UR48, R4 ;  /* 0x00000000043072ca */ /* 0x000fe200000e0000 */
[----:B------:R-:W-:Y:S01]  /*3e80*/  UIMAD UR7, UR45, 0xc00, UR47 ;  /* 0x00000c002d0778a4 */ /* 0x000fe2000f8e022f */
[----:B------:R-:W-:Y:S01]  /*3e90*/  R2UR UR49, R5 ;  /* 0x00000000053172ca */ /* 0x000fe200000e0000 */
[----:B------:R-:W-:Y:S01]  /*3ea0*/  WARPGROUP.ARRIVE ;  /* 0x00000000000079c5 */ /* 0x000fe20000000000 */
[----:B------:R-:W-:Y:S01]  /*3eb0*/  UMOV UR51, 0x40000040 ;  /* 0x4000004000337882 */ /* 0x000fe20000000000 */
[----:B------:R-:W-:Y:S01]  /*3ec0*/  UIADD3 UR10, UR7, 0x4, URZ ;  /* 0x00000004070a7890 */ /* 0x000fe2000fffe03f */
[----:B------:R-:W-:Y:S02]  /*3ed0*/  UMOV UR11, 0x40000040 ;  /* 0x40000040000b7882 */ /* 0x000fe40000000000 */
[----:B------:R-:W-:Y:S01]  /*3ee0*/  UMOV UR50, UR7 ;  /* 0x0000000700327c82 */ /* 0x000fe20008000000 */
[----:B------:R-:W-:Y:S01]  /*3ef0*/  UIADD3 UR14, UR7, 0x6, URZ ;  /* 0x00000006070e7890 */ /* 0x000fe2000fffe03f */
[----:B------:R-:W-:Y:S01]  /*3f00*/  UMOV UR15, 0x40000040 ;  /* 0x40000040000f7882 */ /* 0x000fe20000000000 */
[----:B------:R-:W-:Y:S01]  /*3f10*/  UIADD3 UR18, UR7, 0x400, URZ ;  /* 0x0000040007127890 */ /* 0x000fe2000fffe03f */
[----:B------:R-:W-:-:S03]  /*3f20*/  UMOV UR19, 0x40000040 ;  /* 0x4000004000137882 */ /* 0x000fc60000000000 */
[----:B------:R-:W-:Y:S01]  /*3f30*/  HGMMA.64x128x16.F32 R120, gdesc[UR48], RZ, !UPT, gsb0 ;  /* 0x01e00000307879f0 */ /* 0x000fe2000c0008ff */
[----:B------:R-:W-:Y:S01]  /*3f40*/  UIADD3 UR50, UR7, 0x2, URZ ;  /* 0x0000000207327890 */ /* 0x000fe2000fffe03f */
[----:B------:R-:W-:Y:S01]  /*3f50*/  UMOV UR48, UR56 ;  /* 0x0000003800307c82 */ /* 0x000fe20008000000 */
[----:B------:R-:W-:Y:S01]  /*3f60*/  UMOV UR49, UR57 ;  /* 0x0000003900317c82 */ /* 0x000fe20008000000 */
[----:B------:R-:W-:Y:S01]  /*3f70*/  UMOV UR51, 0x40000040 ;  /* 0x4000004000337882 */ /* 0x000fe20000000000 */
[----:B------:R-:W-:Y:S01]  /*3f80*/  UIADD3 UR22, UR7, 0x402, URZ ;  /* 0x0000040207167890 */ /* 0x000fe2000fffe03f */
        /* <DEDUP_REMOVED lines=11> */
[----:B------:R-:W-:-:S02]  /*4040*/  WARPGROUP.DEPBAR.LE gsb0, 0x0 ;  /* 0x00008000000079c5 */ /* 0x000fc40000010000 */
[----:B------:R-:W-:-:S06]  /*4050*/  WARPGROUP.ARRIVE ;  /* 0x00000000000079c5 */ /* 0x000fcc0000000000 */
[----:B------:R-:W-:Y:S01]  /*4060*/  HGMMA.64x128x16.F32 R120, gdesc[UR48], R120, gsb0 ;  /* 0x01e00000307879f0 */ /* 0x000fe20008000878 */
[----:B------:R-:W-:Y:S01]  /*4070*/  UIADD3 UR50, UR7, 0x806, URZ ;  /* 0x0000080607327890 */ /* 0x000fe2000fffe03f */
[----:B------:R-:W-:Y:S01]  /*4080*/  UMOV UR48, UR52 ;  /* 0x0000003400307c82 */ /* 0x000fe20008000000 */
[----:B------:R-:W-:Y:S01]  /*4090*/  UMOV UR49, UR53 ;  /* 0x0000003500317c82 */ /* 0x000fe20008000000 */
[----:B------:R-:W-:Y:S01]  /*40a0*/  UMOV UR51, 0x40000040 ;  /* 0x4000004000337882 */ /* 0x000fe20000000000 */
[----:B------:R-:W-:-:S04]  /*40b0*/  UIADD3 UR7, UR45, 0x1, URZ ;  /* 0x000000012d077890 */ /* 0x000fc8000fffe03f */
[----:B------:R-:W-:-:S04]  /*40c0*/  UISETP.NE.AND UP0, UPT, UR7, 0x5, UPT ;  /* 0x000000050700788c */ /* 0x000fc8000bf05270 */
[----:B------:R-:W-:Y:S01]  /*40d0*/  USEL UR7, UR7, URZ, UP0 ;  /* 0x0000003f07077287 */ /* 0x000fe20008000000 */
[----:B------:R-:W-:Y:S02]  /*40e0*/  WARPGROUP.DEPBAR.LE gsb0, 0x0 ;  /* 0x00008000000079c5 */ /* 0x000fe40000010000 */
[----:B------:R-:W-:-:S06]  /*40f0*/  WARPGROUP.ARRIVE ;  /* 0x00000000000079c5 */ /* 0x000fcc0000000000 */
[----:B------:R-:W-:Y:S01]  /*4100*/  HGMMA.64x128x16.F32 R120, gdesc[UR8], R120, gsb0 ;  /* 0x01e00000087879f0 */ /* 0x000fe20008000878 */
[----:B------:R-:W-:-:S06]  /*4110*/  USEL UR10, URZ, 0x1, UP0 ;  /* 0x000000013f0a7887 */ /* 0x000fcc0008000000 */
[----:B------:R-:W-:Y:S01]  /*4120*/  LOP3.LUT R23, R23, UR10, RZ, 0x3c, !PT ;  /* 0x0000000a17177c12 */ /* 0x000fe2000f8e3cff */
        /* <DEDUP_REMOVED lines=28> */
[----:B------:R-:W-:Y:S05]  /*42f0*/  @!P0 BRA `(.L_x_28) ;  /* 0x0000000000048947 */ /* 0x000fea0003800000 */
[----:B------:R-:W-:Y:S01]  /*4300*/  BPT.TRAP 0x1 ;  /* 0x000000040000795c */ /* 0x000fe20000300000 */
.L_x_28:
[----:B-1----:R-:W-:Y:S01]  /*4310*/  FMNMX R0, R120, R9, !PT ;  /* 0x0000000978007209 */ /* 0x002fe20007800000 */
[----:B------:R-:W-:Y:S01]  /*4320*/  ULEA UR10, UR7, UR4, 0x3 ;  /* 0x00000004070a7291 */ /* 0x000fe2000f8e183f */
[----:B------:R-:W-:Y:S02]  /*4330*/  FMNMX R12, R122, R11, !PT ;  /* 0x0000000b7a0c7209 */ /* 0x000fe40007800000 */
[----:B------:R-:W-:Y:S02]  /*4340*/  FMNMX R13, R121, R0, !PT ;  /* 0x00000000790d7209 */ /* 0x000fe40007800000 */
[----:B------:R-:W-:Y:S02]  /*4350*/  FMNMX R15, R123, R12, !PT ;  /* 0x0000000c7b0f7209 */ /* 0x000fe40007800000 */
[----:B------:R-:W-:Y:S02]  /*4360*/  FMNMX R0, R124, R13, !PT ;  /* 0x0000000d7c007209 */ /* 0x000fe40007800000 */
[----:B------:R-:W-:-:S02]  /*4370*/  FMNMX R12, R126, R15, !PT ;  /* 0x0000000f7e0c7209 */ /* 0x000fc40007800000 */
        /* <DEDUP_REMOVED lines=30> */
[----:B-1----:R-:W-:-:S05]  /*4560*/  FMNMX R13, R6, R13, !PT ;  /* 0x0000000d060d7209 */ /* 0x002fca0007800000 */
[----:B------:R-:W1:Y:S02]  /*4570*/  SHFL.BFLY PT, R0, R13, 0x2, 0x1f ;  /* 0x0c401f000d007f89 */ /* 0x000e6400000e0000 */
[----:B-1----:R-:W-:Y:S02]  /*4580*/  FMNMX R0, R13, R0, !PT ;  /* 0x000000000d007209 */ /* 0x002fe40007800000 */
[----:B------:R-:W-:Y:S02]  /*4590*/  FMNMX R13, R127, R12, !PT ;  /* 0x0000000c7f0d7209 */ /* 0x000fe40007800000 */
[----:B------:R-:W-:Y:S02]  /*45a0*/  FSETP.NEU.AND P2, PT, R0, -INF , PT ;  /* 0xff8000000000780b */ /* 0x000fe40003f4d000 */
[----:B------:R-:W-:Y:S02]  /*45b0*/  FMNMX R6, R130, R13, !PT ;  /* 0x0000000d82067209 */ /* 0x000fe40007800000 */
[----:B------:R-:W-:-:S02]  /*45c0*/  FSEL R10, R0, RZ, P2 ;  /* 0x000000ff000a7208 */ /* 0x000fc40001000000 */
[----:B------:R-:W-:-:S03]  /*45d0*/  FMNMX R13, R131, R6, !PT ;  /* 0x00000006830d7209 */ /* 0x000fc60007800000 */
[----:B------:R-:W-:Y:S01]  /*45e0*/  FMUL R194, R10, UR6 ;  /* 0x000000060ac27c20 */ /* 0x000fe20008400000 */
[----:B------:R-:W-:-:S03]  /*45f0*/  FMNMX R6, R134, R13, !PT ;  /* 0x0000000d86067209 */ /* 0x000fc60007800000 */
[--C-:B------:R-:W-:Y:S01]  /*4600*/  FFMA R120, R120, UR6, -R194.reuse ;  /* 0x0000000678787c23 */ /* 0x100fe200080008c2 */
[--C-:B------:R-:W-:Y:S01]  /*4610*/  FFMA R121, R121, UR6, -R194.reuse ;  /* 0x0000000679797c23 */ /* 0x100fe200080008c2 */
[----:B------:R-:W-:Y:S01]  /*4620*/  FMNMX R13, R135, R6, !PT ;  /* 0x00000006870d7209 */ /* 0x000fe20007800000 */
[--C-:B------:R-:W-:Y:S01]  /*4630*/  FFMA R125, R125, UR6, -R194.reuse ;  /* 0x000000067d7d7c23 */ /* 0x100fe200080008c2 */
        /* <DEDUP_REMOVED lines=17> */
[--C-:B------:R-:W-:Y:S01]  /*4750*/  FFMA R137, R137, UR6, -R194.reuse ;  /* 0x0000000689897c23 */ /* 0x100fe200080008c2 */
[----:B------:R1:W2:Y:S01]  /*4760*/  MUFU.EX2 R191, R120 ;  /* 0x0000007800bf7308 */ /* 0x0002a20000000800 */
[----:B------:R-:W-:Y:S01]  /*4770*/  FMNMX R15, R143, R6, !PT ;  /* 0x000000068f0f7209 */ /* 0x000fe20007800000 */
[----:B------:R-:W-:Y:S01]  /*4780*/  @!P5 FMUL R125, R125, 0.5 ;  /* 0x3f0000007d7dd820 */ /* 0x000fe20000400000 */
[--C-:B------:R-:W-:Y:S01]  /*4790*/  FFMA R20, R149, UR6, -R194.reuse ;  /* 0x0000000695147c23 */ /* 0x100fe200080008c2 */
[----:B------:R-:W-:Y:S01]  /*47a0*/  @!P4 FMUL R124, R124, 0.5 ;  /* 0x3f0000007c7cc820 */ /* 0x000fe20000400000 */
[----:B------:R-:W-:Y:S01]  /*47b0*/  FMNMX R6, R146, R15, !PT ;  /* 0x0000000f92067209 */ /* 0x000fe20007800000 */
[--C-:B------:R-:W-:Y:S01]  /*47c0*/  FFMA R129, R144, UR6, -R194.reuse ;  /* 0x0000000690817c23 */ /* 0x100fe200080008c2 */
[--C-:B------:R-:W-:Y:S01]  /*47d0*/  FFMA R161, R161, UR6, -R194.reuse ;  /* 0x00000006a1a17c23 */ /* 0x100fe200080008c2 */
[----:B------:R-:W3:Y:S01]  /*47e0*/  MUFU.EX2 R121, R121 ;  /* 0x0000007900797308 */ /* 0x000ee20000000800 */
[----:B------:R-:W-:Y:S01]  /*47f0*/  FMNMX R15, R147, R6, !PT ;  /* 0x00000006930f7209 */ /* 0x000fe20007800000 */
[----:B------:R-:W-:Y:S01]  /*4800*/  @!P2 FMUL R128, R128, 0.5 ;  /* 0x3f0000008080a820 */ /* 0x000fe20000400000 */
[--C-:B-1----:R-:W-:Y:S01]  /*4810*/  FFMA R120, R160, UR6, -R194.reuse ;  /* 0x00000006a0787c23 */ /* 0x102fe200080008c2 */
[--C-:B------:R-:W-:Y:S01]  /*4820*/  FFMA R144, R168, UR6, -R194.reuse ;  /* 0x00000006a8907c23 */ /* 0x100fe200080008c2 */
[----:B------:R-:W-:Y:S01]  /*4830*/  FMNMX R6, R150, R15, !PT ;  /* 0x0000000f96067209 */ /* 0x000fe20007800000 */
[----:B------:R-:W-:-:S02]  /*4840*/  FFMA R149, R173, UR6, -R194 ;  /* 0x00000006ad957c23 */ /* 0x000fc400080008c2 */
[----:B------:R1:W4:Y:S01]  /*4850*/  MUFU.EX2 R192, R125 ;  /* 0x0000007d00c07308 */ /* 0x0003220000000800 */
[----:B--2---:R-:W-:Y:S01]  /*4860*/  @!P6 FMUL R191, R191, R191 ;  /* 0x000000bfbfbfe220 */ /* 0x004fe20000400000 */
[----:B------:R-:W-:Y:S02]  /*4870*/  FSETP.GEU.AND P6, PT, R13, -126, PT ;  /* 0xc2fc00000d00780b */ /* 0x000fe40003fce000 */
[----:B------:R-:W-:-:S04]  /*4880*/  FMNMX R15, R151, R6, !PT ;  /* 0x00000006970f7209 */ /* 0x000fc80007800000 */
[----:B------:R2:W5:Y:S01]  /*4890*/  MUFU.EX2 R193, R124 ;  /* 0x0000007c00c17308 */ /* 0x0005620000000800 */
[----:B---3--:R-:W-:Y:S01]  /*48a0*/  @!P3 FMUL R121, R121, R121 ;  /* 0x000000797979b220 */ /* 0x008fe20000400000 */
[----:B------:R-:W-:Y:S01]  /*48b0*/  FSETP.GEU.AND P3, PT, R132, -126, PT ;  /* 0xc2fc00008400780b */ /* 0x000fe20003f6e000 */
[--C-:B-1----:R-:W-:Y:S01]  /*48c0*/  FFMA R125, R148, UR6, -R194.reuse ;  /* 0x00000006947d7c23 */ /* 0x102fe200080008c2 */
[----:B------:R-:W-:Y:S01]  /*48d0*/  FMNMX R6, R154, R15, !PT ;  /* 0x0000000f9a067209 */ /* 0x000fe20007800000 */
[--C-:B------:R-:W-:Y:S01]  /*48e0*/  FFMA R15, R141, UR6, -R194.reuse ;  /* 0x000000068d0f7c23 */ /* 0x100fe200080008c2 */
[--C-:B------:R-:W-:Y:S01]  /*48f0*/  FFMA R148, R176, UR6, -R194.reuse ;  /* 0x00000006b0947c23 */ /* 0x100fe200080008c2 */
[----:B------:R-:W-:Y:S01]  /*4900*/  @!P6 FMUL R13, R13, 0.5 ;  /* 0x3f0000000d0de820 */ /* 0x000fe20000400000 */
[----:B------:R1:W3:Y:S01]  /*4910*/  MUFU.EX2 R190, R128 ;  /* 0x0000008000be7308 */ /* 0x0002e20000000800 */
[----:B----4-:R-:W-:Y:S01]  /*4920*/  @!P5 FMUL R192, R192, R192 ;  /* 0x000000c0c0c0d220 */ /* 0x010fe20000400000 */
[----:B------:R-:W-:Y:S01]  /*4930*/  FSETP.GEU.AND P5, PT, R133, -126, PT ;  /* 0xc2fc00008500780b */ /* 0x000fe20003fae000 */
[--C-:B--2---:R-:W-:Y:S01]  /*4940*/  FFMA R124, R152, UR6, -R194.reuse ;  /* 0x00000006987c7c23 */ /* 0x104fe200080008c2 */
[----:B------:R-:W-:Y:S01]  /*4950*/  FMNMX R21, R155, R6, !PT ;  /* 0x000000069b157209 */ /* 0x000fe20007800000 */
[----:B------:R-:W-:-:S02]  /*4960*/  FFMA R152, R180, UR6, -R194 ;  /* 0x00000006b4987c23 */ /* 0x000fc400080008c2 */
[----:B------:R-:W-:Y:S01]  /*4970*/  @!P3 FMUL R132, R132, 0.5 ;  /* 0x3f0000008484b820 */ /* 0x000fe20000400000 */
[----:B------:R-:W2:Y:S01]  /*4980*/  MUFU.EX2 R13, R13 ;  /* 0x0000000d000d7308 */ /* 0x000ea20000000800 */
[----:B-----5:R-:W-:Y:S01]  /*4990*/  @!P4 FMUL R193, R193, R193 ;  /* 0x000000c1c1c1c220 */ /* 0x020fe20000400000 */
[----:B------:R-:W-:Y:S01]  /*49a0*/  FSETP.GEU.AND P4, PT, R14, -126, PT ;  /* 0xc2fc00000e00780b */ /* 0x000fe20003f8e000 */
[--C-:B-1----:R-:W-:Y:S01]  /*49b0*/  FFMA R128, R145, UR6, -R194.reuse ;  /* 0x0000000691807c23 */ /* 0x102fe200080008c2 */
[----:B------:R-:W-:Y:S01]  /*49c0*/  FMNMX R6, R158, R21, !PT ;  /* 0x000000159e067209 */ /* 0x000fe20007800000 */
[--C-:B------:R-:W-:Y:S01]  /*49d0*/  FFMA R145, R169, UR6, -R194.reuse ;  /* 0x00000006a9917c23 */ /* 0x100fe200080008c2 */
[----:B------:R-:W-:Y:S01]  /*49e0*/  FFMA R169, R181, UR6, -R194 ;  /* 0x00000006b5a97c23 */ /* 0x000fe200080008c2 */
[----:B------:R-:W-:Y:S01]  /*49f0*/  @!P5 FMUL R133, R133, 0.5 ;  /* 0x3f0000008585d820 */ /* 0x000fe20000400000 */
[----:B------:R-:W1:Y:S01]  /*4a00*/  MUFU.EX2 R189, R132 ;  /* 0x0000008400bd7308 */ /* 0x000e620000000800 */
[----:B---3--:R-:W-:Y:S01]  /*4a10*/  @!P2 FMUL R190, R190, R190 ;  /* 0x000000bebebea220 */ /* 0x008fe20000400000 */
[----:B------:R-:W-:-:S02]  /*4a20*/  FSETP.GEU.AND P2, PT, R137, -126, PT ;  /* 0xc2fc00008900780b */ /* 0x000fc40003f4e000 */
[----:B------:R-:W-:-:S03]  /*4a30*/  FMNMX R21, R159, R6, !PT ;  /* 0x000000069f157209 */ /* 0x000fc60007800000 */
[----:B------:R-:W-:Y:S01]  /*4a40*/  @!P4 FMUL R14, R14, 0.5 ;  /* 0x3f0000000e0ec820 */ /* 0x000fe20000400000 */
[----:B------:R-:W3:Y:S01]  /*4a50*/  MUFU.EX2 R133, R133 ;  /* 0x0000008500857308 */ /* 0x000ee20000000800 */
[----:B--2---:R-:W-:Y:S01]  /*4a60*/  @!P6 FMUL R13, R13, R13 ;  /* 0x0000000d0d0de220 */ /* 0x004fe20000400000 */
[----:B------:R-:W-:Y:S02]  /*4a70*/  FSETP.GEU.AND P6, PT, R140, -126, PT ;  /* 0xc2fc00008c00780b */ /* 0x000fe40003fce000 */
[----:B------:R-:W-:-:S03]  /*4a80*/  FMNMX R6, R162, R21, !PT ;  /* 0x00000015a2067209 */ /* 0x000fc60007800000 */
[----:B------:R-:W-:Y:S01]  /*4a90*/  @!P2 FMUL R137, R137, 0.5 ;  /* 0x3f0000008989a820 */ /* 0x000fe20000400000 */
[----:B------:R-:W2:Y:S01]  /*4aa0*/  MUFU.EX2 R14, R14 ;  /* 0x0000000e000e7308 */ /* 0x000ea20000000800 */
[----:B-1----:R-:W-:Y:S01]  /*4ab0*/  @!P3 FMUL R189, R189, R189 ;  /* 0x000000bdbdbdb220 */ /* 0x002fe20000400000 */
[----:B------:R-:W-:Y:S02]  /*4ac0*/  FSETP.GEU.AND P3, PT, R15, -126, PT ;  /* 0xc2fc00000f00780b */ /* 0x000fe40003f6e000 */
[----:B------:R-:W-:-:S03]  /*4ad0*/  FMNMX R21, R163, R6, !PT ;  /* 0x00000006a3157209 */ /* 0x000fc60007800000 */
[----:B------:R-:W-:Y:S01]  /*4ae0*/  @!P6 FMUL R140, R140, 0.5 ;  /* 0x3f0000008c8ce820 */ /* 0x000fe20000400000 */
[----:B------:R-:W1:Y:S01]  /*4af0*/  MUFU.EX2 R132, R137 ;  /* 0x0000008900847308 */ /* 0x000e620000000800 */
[----:B---3--:R-:W-:Y:S01]  /*4b00*/  @!P5 FMUL R133, R133, R133 ;  /* 0x000000858585d220 */ /* 0x008fe20000400000 */
[----:B------:R-:W-:Y:S02]  /*4b10*/  FSETP.GEU.AND P5, PT, R128, -126, PT ;  /* 0xc2fc00008000780b */ /* 0x000fe40003fae000 */
        /* <DEDUP_REMOVED lines=15> */
[----:B------:R-:W-:Y:S01]  /*4c10*/  FMNMX R21, R171, R6, !PT ;  /* 0x00000006ab157209 */ /* 0x000fe20007800000 */
[--C-:B------:R-:W-:Y:S01]  /*4c20*/  FFMA R6, R153, UR6, -R194.reuse ;  /* 0x0000000699067c23 */ /* 0x100fe200080008c2 */
[--C-:B------:R-:W-:Y:S01]  /*4c30*/  FFMA R153, R156, UR6, -R194.reuse ;  /* 0x000000069c997c23 */ /* 0x100fe200080008c2 */
[----:B------:R-:W-:Y:S01]  /*4c40*/  @!P2 FMUL R125, R125, 0.5 ;  /* 0x3f0000007d7da820 */ /* 0x000fe20000400000 */
[----:B------:R-:W3:Y:S01]  /*4c50*/  MUFU.EX2 R129, R129 ;  /* 0x0000008100817308 */ /* 0x000ee20000000800 */
[----:B--2---:R-:W-:Y:S01]  /*4c60*/  @!P3 FMUL R15, R15, R15 ;  /* 0x0000000f0f0fb220 */ /* 0x004fe20000400000 */
[----:B------:R-:W-:Y:S01]  /*4c70*/  FSETP.GEU.AND P3, PT, R124, -126, PT ;  /* 0xc2fc00007c00780b */ /* 0x000fe20003f6e000 */
[----:B------:R-:W-:Y:S01]  /*4c80*/  FFMA R156, R164, UR6, -R194 ;  /* 0x00000006a49c7c23 */ /* 0x000fe200080008c2 */
        /* <DEDUP_REMOVED lines=13> */
[----:B------:R-:W-:Y:S01]  /*4d60*/  FMNMX R21, R179, R12, !PT ;  /* 0x0000000cb3157209 */ /* 0x000fe20007800000 */
[--C-:B------:R-:W-:Y:S01]  /*4d70*/  FFMA R12, R157, UR6, -R194.reuse ;  /* 0x000000069d0c7c23 */ /* 0x100fe200080008c2 */
[----:B--2---:R-:W-:Y:S02]  /*4d80*/  @!P2 FMUL R125, R125, R125 ;  /* 0x0000007d7d7da220 */ /* 0x004fe40000400000 */
[----:B------:R-:W-:Y:S01]  /*4d90*/  FMNMX R136, R182, R21, !PT ;  /* 0x00000015b6887209 */ /* 0x000fe20007800000 */
[--C-:B------:R-:W-:Y:S01]  /*4da0*/  FFMA R21, R165, UR6, -R194.reuse ;  /* 0x00000006a5157c23 */ /* 0x100fe200080008c2 */
[----:B------:R-:W-:Y:S01]  /*4db0*/  @!P4 FMUL R6, R6, 0.5 ;  /* 0x3f0000000606c820 */ /* 0x000fe20000400000 */
[----:B------:R-:W2:Y:S01]  /*4dc0*/  MUFU.EX2 R153, R153 ;  /* 0x0000009900997308 */ /* 0x000ea20000000800 */
[----:B-1----:R-:W-:Y:S01]  /*4dd0*/  @!P6 FMUL R20, R20, R20 ;  /* 0x000000141414e220 */ /* 0x002fe20000400000 */
[----:B------:R-:W-:Y:S01]  /*4de0*/  FSETP.GEU.AND P6, PT, R120, -126, PT ;  /* 0xc2fc00007800780b */ /* 0x000fe20003fce000 */
[----:B------:R-:W-:Y:S01]  /*4df0*/  FFMA R165, R177, UR6, -R194 ;  /* 0x00000006b1a57c23 */ /* 0x000fe200080008c2 */
[----:B------:R-:W-:-:S02]  /*4e00*/  FSETP.GEU.AND P2, PT, R12, -126, PT ;  /* 0xc2fc00000c00780b */ /* 0x000fc40003f4e000 */
[----:B------:R-:W-:Y:S02]  /*4e10*/  FMNMX R136, R183, R136, !PT ;  /* 0x00000088b7887209 */ /* 0x000fe40007800000 */
[----:B------:R-:W1:Y:S01]  /*4e20*/  MUFU.EX2 R157, R6 ;  /* 0x00000006009d7308 */ /* 0x000e620000000800 */
[----:B---3--:R-:W-:Y:S01]  /*4e30*/  @!P3 FMUL R124, R124, R124 ;  /* 0x0000007c7c7cb220 */ /* 0x008fe20000400000 */
[----:B------:R-:W-:Y:S01]  /*4e40*/  FSETP.GEU.AND P3, PT, R161, -126, PT ;  /* 0xc2fc0000a100780b */ /* 0x000fe20003f6e000 */
[----:B------:R-:W3:Y:S04]  /*4e50*/  SHFL.BFLY PT, R137, R136, 0x1, 0x1f ;  /* 0x0c201f0088897f89 */ /* 0x000ee800000e0000 */
[----:B------:R-:W-:Y:S02]  /*4e60*/  @!P6 FMUL R120, R120, 0.5 ;  /* 0x3f0000007878e820 */ /* 0x000fe40000400000 */
[----:B------:R-:W-:Y:S01]  /*4e70*/  @!P2 FMUL R12, R12, 0.5 ;  /* 0x3f0000000c0ca820 */ /* 0x000fe20000400000 */
[----:B--2---:R-:W-:Y:S01]  /*4e80*/  @!P5 FMUL R153, R153, R153 ;  /* 0x000000999999d220 */ /* 0x004fe20000400000 */
[----:B------:R-:W-:-:S02]  /*4e90*/  FSETP.GEU.AND P5, PT, R21, -126, PT ;  /* 0xc2fc00001500780b */ /* 0x000fc40003fae000 */
[----:B------:R-:W2:Y:S02]  /*4ea0*/  MUFU.EX2 R120, R120 ;  /* 0x0000007800787308 */ /* 0x000ea40000000800 */
[----:B------:R-:W-:Y:S01]  /*4eb0*/  @!P3 FMUL R161, R161, 0.5 ;  /* 0x3f000000a1a1b820 */ /* 0x000fe20000400000 */
[----:B-1----:R-:W-:Y:S01]  /*4ec0*/  @!P4 FMUL R157, R157, R157 ;  /* 0x0000009d9d9dc220 */ /* 0x002fe20000400000 */
[----:B------:R-:W-:-:S04]  /*4ed0*/  FSETP.GEU.AND P4, PT, R156, -126, PT ;  /* 0xc2fc00009c00780b */ /* 0x000fc80003f8e000 */
[----:B------:R-:W1:Y:S03]  /*4ee0*/  MUFU.EX2 R161, R161 ;  /* 0x000000a100a17308 */ /* 0x000e660000000800 */
[----:B------:R-:W-:Y:S01]  /*4ef0*/  @!P5 FMUL R21, R21, 0.5 ;  /* 0x3f0000001515d820 */ /* 0x000fe20000400000 */
[----:B---3--:R-:W-:-:S04]  /*4f00*/  FMNMX R137, R136, R137, !PT ;  /* 0x0000008988897209 */ /* 0x008fc80007800000 */
[----:B------:R3:W4:Y:S01]  /*4f10*/  MUFU.EX2 R160, R12 ;  /* 0x0000000c00a07308 */ /* 0x0007220000000800 */
[----:B--2---:R-:W-:Y:S01]  /*4f20*/  @!P6 FMUL R120, R120, R120 ;  /* 0x000000787878e220 */ /* 0x004fe20000400000 */
[----:B------:R-:W-:Y:S01]  /*4f30*/  FSETP.GEU.AND P6, PT, R145, -126, PT ;  /* 0xc2fc00009100780b */ /* 0x000fe20003fce000 */
[----:B------:R-:W-:Y:S01]  /*4f40*/  @!P4 FMUL R156, R156, 0.5 ;  /* 0x3f0000009c9cc820 */ /* 0x000fe20000400000 */
[----:B------:R-:W2:Y:S04]  /*4f50*/  SHFL.BFLY PT, R6, R137, 0x2, 0x1f ;  /* 0x0c401f0089067f89 */ /* 0x000ea800000e0000 */
[----:B------:R-:W5:Y:S01]  /*4f60*/  MUFU.EX2 R21, R21 ;  /* 0x0000001500157308 */ /* 0x000f620000000800 */
[----:B---3--:R-:W-:Y:S01]  /*4f70*/  FFMA R12, R172, UR6, -R194 ;  /* 0x00000006ac0c7c23 */ /* 0x008fe200080008c2 */
[----:B-1----:R-:W-:-:S04]  /*4f80*/  @!P3 FMUL R161, R161, R161 ;  /* 0x000000a1a1a1b220 */ /* 0x002fc80000400000 */
[----:B------:R-:W-:Y:S01]  /*4f90*/  FSETP.GEU.AND P3, PT, R12, -126, PT ;  /* 0xc2fc00000c00780b */ /* 0x000fe20003f6e000 */
[----:B------:R-:W-:Y:S01]  /*4fa0*/  @!P6 FMUL R145, R145, 0.5 ;  /* 0x3f0000009191e820 */ /* 0x000fe20000400000 */
[----:B------:R-:W1:Y:S01]  /*4fb0*/  MUFU.EX2 R156, R156 ;  /* 0x0000009c009c7308 */ /* 0x000e620000000800 */
[----:B----4-:R-:W-:Y:S01]  /*4fc0*/  @!P2 FMUL R160, R160, R160 ;  /* 0x000000a0a0a0a220 */ /* 0x010fe20000400000 */
[----:B------:R-:W-:-:S06]  /*4fd0*/  FSETP.GEU.AND P2, PT, R144, -126, PT ;  /* 0xc2fc00009000780b */ /* 0x000fcc0003f4e000 */
[----:B------:R-:W3:Y:S01]  /*4fe0*/  MUFU.EX2 R145, R145 ;  /* 0x0000009100917308 */ /* 0x000ee20000000800 */
[----:B-----5:R-:W-:Y:S01]  /*4ff0*/  @!P5 FMUL R21, R21, R21 ;  /* 0x000000151515d220 */ /* 0x020fe20000400000 */
[----:B------:R-:W-:Y:S01]  /*5000*/  FSETP.GEU.AND P5, PT, R148, -126, PT ;  /* 0xc2fc00009400780b */ /* 0x000fe20003fae000 */
[----:B------:R-:W-:Y:S01]  /*5010*/  @!P3 FMUL R12, R12, 0.5 ;  /* 0x3f0000000c0cb820 */ /* 0x000fe20000400000 */
[----:B--2---:R-:W-:-:S03]  /*5020*/  FMNMX R6, R137, R6, !PT ;  /* 0x0000000689067209 */ /* 0x004fc60007800000 */
[----:B------:R-:W-:Y:S02]  /*5030*/  @!P2 FMUL R144, R144, 0.5 ;  /* 0x3f0000009090a820 */ /* 0x000fe40000400000 */
[----:B------:R-:W2:Y:S01]  /*5040*/  MUFU.EX2 R12, R12 ;  /* 0x0000000c000c7308 */ /* 0x000ea20000000800 */
[----:B-1----:R-:W-:Y:S01]  /*5050*/  @!P4 FMUL R156, R156, R156 ;  /* 0x0000009c9c9cc220 */ /* 0x002fe20000400000 */
[----:B------:R-:W-:-:S04]  /*5060*/  FSETP.GEU.AND P4, PT, R149, -126, PT ;  /* 0xc2fc00009500780b */ /* 0x000fc80003f8e000 */
[----:B------:R-:W-:Y:S01]  /*5070*/  @!P5 FMUL R148, R148, 0.5 ;  /* 0x3f0000009494d820 */ /* 0x000fe20000400000 */
[----:B---3--:R-:W-:Y:S01]  /*5080*/  @!P6 FMUL R145, R145, R145 ;  /* 0x000000919191e220 */ /* 0x008fe20000400000 */
[----:B------:R-:W1:Y:S01]  /*5090*/  MUFU.EX2 R144, R144 ;  /* 0x0000009000907308 */ /* 0x000e620000000800 */
[----:B------:R-:W-:-:S06]  /*50a0*/  FSETP.GEU.AND P6, PT, R165, -126, PT ;  /* 0xc2fc0000a500780b */ /* 0x000fcc0003fce000 */
[----:B------:R-:W-:Y:S01]  /*50b0*/  @!P4 FMUL R149, R149, 0.5 ;  /* 0x3f0000009595c820 */ /* 0x000fe20000400000 */
[----:B--2---:R-:W-:Y:S01]  /*50c0*/  @!P3 FMUL R12, R12, R12 ;  /* 0x0000000c0c0cb220 */ /* 0x004fe20000400000 */
[----:B------:R-:W-:Y:S01]  /*50d0*/  FSETP.GEU.AND P3, PT, R169, -126, PT ;  /* 0xc2fc0000a900780b */ /* 0x000fe20003f6e000 */
[----:B------:R-:W2:Y:S04]  /*50e0*/  MUFU.EX2 R148, R148 ;  /* 0x0000009400947308 */ /* 0x000ea80000000800 */
[----:B------:R-:W-:Y:S01]  /*50f0*/  @!P6 FMUL R165, R165, 0.5 ;  /* 0x3f000000a5a5e820 */ /* 0x000fe20000400000 */
[----:B-1----:R-:W-:Y:S01]  /*5100*/  @!P2 FMUL R144, R144, R144 ;  /* 0x000000909090a220 */ /* 0x002fe20000400000 */
[C---:B------:R-:W-:Y:S02]  /*5110*/  FSETP.NEU.AND P2, PT, R6.reuse, -INF , PT ;  /* 0xff8000000600780b */ /* 0x040fe40003f4d000 */
[----:B------:R-:W1:Y:S04]  /*5120*/  MUFU.EX2 R149, R149 ;  /* 0x0000009500957308 */ /* 0x000e680000000800 */
[----:B------:R-:W-:Y:S01]  /*5130*/  @!P3 FMUL R169, R169, 0.5 ;  /* 0x3f000000a9a9b820 */ /* 0x000fe20000400000 */
[----:B------:R-:W-:-:S02]  /*5140*/  FSEL R172, R6, RZ, P2 ;  /* 0x000000ff06ac7208 */ /* 0x000fc40001000000 */
[----:B------:R-:W-:Y:S01]  /*5150*/  FSETP.GEU.AND P2, PT, R152, -126, PT ;  /* 0xc2fc00009800780b */ /* 0x000fe20003f4e000 */
[----:B------:R-:W3:Y:S02]  /*5160*/  MUFU.EX2 R165, R165 ;  /* 0x000000a500a57308 */ /* 0x000ee40000000800 */
[----:B------:R-:W-:Y:S01]  /*5170*/  FMUL R140, R172, UR6 ;  /* 0x00000006ac8c7c20 */ /* 0x000fe20008400000 */
[----:B--2---:R-:W-:Y:S01]  /*5180*/  @!P5 FMUL R148, R148, R148 ;  /* 0x000000949494d220 */ /* 0x004fe20000400000 */
[----:B------:R-:W-:Y:S01]  /*5190*/  FADD R180, -R172, R11 ;  /* 0x0000000bacb47221 */ /* 0x000fe20000000100 */
[----:B------:R-:W-:Y:S01]  /*51a0*/  FADD R11, R190, R120 ;  /* 0x00000078be0b7221 */ /* 0x000fe20000000000 */
[--C-:B------:R-:W-:Y:S01]  /*51b0*/  FFMA R141, R122, UR6, -R140.reuse ;  /* 0x000000067a8d7c23 */ /* 0x100fe2000800088c */
[--C-:B------:R-:W-:Y:S01]  /*51c0*/  FFMA R122, R123, UR6, -R140.reuse ;  /* 0x000000067b7a7c23 */ /* 0x100fe2000800088c */
[--C-:B------:R-:W-:Y:S01]  /*51d0*/  FFMA R126, R126, UR6, -R140.reuse ;  /* 0x000000067e7e7c23 */ /* 0x100fe2000800088c */
[----:B------:R-:W2:Y:S01]  /*51e0*/  MUFU.EX2 R169, R169 ;  /* 0x000000a900a97308 */ /* 0x000ea20000000800 */
[----:B-1----:R-:W-:Y:S01]  /*51f0*/  @!P4 FMUL R149, R149, R149 ;  /* 0x000000959595c220 */ /* 0x002fe20000400000 */
[----:B------:R-:W-:Y:S01]  /*5200*/  FSETP.GEU.AND P4, PT, R141, -126, PT ;  /* 0xc2fc00008d00780b */ /* 0x000fe20003f8e000 */
[--C-:B------:R-:W-:Y:S01]  /*5210*/  FFMA R137, R130, UR6, -R140.reuse ;  /* 0x0000000682897c23 */ /* 0x100fe2000800088c */
[----:B------:R-:W-:Y:S01]  /*5220*/  FSETP.GEU.AND P5, PT, R122, -126, PT ;  /* 0xc2fc00007a00780b */ /* 0x000fe20003fae000 */
[--C-:B------:R-:W-:Y:S01]  /*5230*/  FFMA R135, R135, UR6, -R140.reuse ;  /* 0x0000000687877c23 */ /* 0x100fe2000800088c */
[--C-:B------:R-:W-:Y:S01]  /*5240*/  FFMA R130, R134, UR6, -R140.reuse ;  /* 0x0000000686827c23 */ /* 0x100fe2000800088c */
[--C-:B------:R-:W-:Y:S01]  /*5250*/  FFMA R131, R131, UR6, -R140.reuse ;  /* 0x0000000683837c23 */ /* 0x100fe2000800088c */
[----:B------:R-:W-:Y:S01]  /*5260*/  @!P2 FMUL R152, R152, 0.5 ;  /* 0x3f0000009898a820 */ /* 0x000fe20000400000 */
[----:B---3--:R-:W-:Y:S01]  /*5270*/  @!P6 FMUL R165, R165, R165 ;  /* 0x000000a5a5a5e220 */ /* 0x008fe20000400000 */
[----:B------:R-:W-:Y:S01]  /*5280*/  FSETP.GEU.AND P6, PT, R126, -126, PT ;  /* 0xc2fc00007e00780b */ /* 0x000fe20003fce000 */
[--C-:B------:R-:W-:Y:S01]  /*5290*/  FFMA R164, R139, UR6, -R140.reuse ;  /* 0x000000068ba47c23 */ /* 0x100fe2000800088c */
[--C-:B------:R-:W-:Y:S01]  /*52a0*/  FFMA R127, R127, UR6, -R140.reuse ;  /* 0x000000067f7f7c23 */ /* 0x100fe2000800088c */
[--C-:B------:R-:W-:Y:S01]  /*52b0*/  FFMA R123, R146, UR6, -R140.reuse ;  /* 0x00000006927b7c23 */ /* 0x100fe2000800088c */
[----:B------:R-:W1:Y:S01]  /*52c0*/  MUFU.EX2 R152, R152 ;  /* 0x0000009800987308 */ /* 0x000e620000000800 */
[----:B------:R-:W-:Y:S01]  /*52d0*/  @!P4 FMUL R141, R141, 0.5 ;  /* 0x3f0000008d8dc820 */ /* 0x000fe20000400000 */
[--C-:B------:R-:W-:Y:S01]  /*52e0*/  FFMA R142, R142, UR6, -R140.reuse ;  /* 0x000000068e8e7c23 */ /* 0x100fe2000800088c */
[----:B--2---:R-:W-:Y:S01]  /*52f0*/  @!P3 FMUL R169, R169, R169 ;  /* 0x000000a9a9a9b220 */ /* 0x004fe20000400000 */
[----:B------:R-:W-:Y:S01]  /*5300*/  FSETP.GEU.AND P3, PT, R137, -126, PT ;  /* 0xc2fc00008900780b */ /* 0x000fe20003f6e000 */
[----:B------:R-:W-:Y:S01]  /*5310*/  @!P5 FMUL R122, R122, 0.5 ;  /* 0x3f0000007a7ad820 */ /* 0x000fe20000400000 */
[--C-:B------:R-:W-:Y:S01]  /*5320*/  FFMA R143, R143, UR6, -R140.reuse ;  /* 0x000000068f8f7c23 */ /* 0x100fe2000800088c */
[--C-:B------:R-:W-:Y:S01]  /*5330*/  FFMA R138, R138, UR6, -R140.reuse ;  /* 0x000000068a8a7c23 */ /* 0x100fe2000800088c */
[----:B------:R-:W2:Y:S01]  /*5340*/  MUFU.EX2 R141, R141 ;  /* 0x0000008d008d7308 */ /* 0x000ea20000000800 */
[----:B------:R-:W-:Y:S01]  /*5350*/  @!P6 FMUL R126, R126, 0.5 ;  /* 0x3f0000007e7ee820 */ /* 0x000fe20000400000 */
[--C-:B------:R-:W-:Y:S01]  /*5360*/  FFMA R147, R147, UR6, -R140.reuse ;  /* 0x0000000693937c23 */ /* 0x100fe2000800088c */
[--C-:B------:R-:W-:Y:S01]  /*5370*/  FFMA R162, R162, UR6, -R140.reuse ;  /* 0x00000006a2a27c23 */ /* 0x100fe2000800088c */
[--C-:B------:R-:W-:Y:S01]  /*5380*/  FFMA R163, R163, UR6, -R140.reuse ;  /* 0x00000006a3a37c23 */ /* 0x100fe2000800088c */
[--C-:B------:R-:W-:Y:S01]  /*5390*/  FFMA R146, R170, UR6, -R140.reuse ;  /* 0x00000006aa927c23 */ /* 0x100fe2000800088c */
[--C-:B------:R-:W-:Y:S01]  /*53a0*/  FFMA R174, R174, UR6, -R140.reuse ;  /* 0x00000006aeae7c23 */ /* 0x100fe2000800088c */
[--C-:B------:R-:W-:Y:S01]  /*53b0*/  FFMA R182, R182, UR6, -R140.reuse ;  /* 0x00000006b6b67c23 */ /* 0x100fe2000800088c */
[----:B------:R3:W4:Y:S01]  /*53c0*/  MUFU.EX2 R136, R126 ;  /* 0x0000007e00887308 */ /* 0x0007220000000800 */
[----:B------:R-:W-:Y:S01]  /*53d0*/  @!P3 FMUL R137, R137, 0.5 ;  /* 0x3f0000008989b820 */ /* 0x000fe20000400000 */
[----:B-1----:R-:W-:Y:S01]  /*53e0*/  @!P2 FMUL R152, R152, R152 ;  /* 0x000000989898a220 */ /* 0x002fe20000400000 */
[----:B------:R-:W-:Y:S01]  /*53f0*/  FSETP.GEU.AND P2, PT, R127, -126, PT ;  /* 0xc2fc00007f00780b */ /* 0x000fe20003f4e000 */
[----:B------:R-:W-:Y:S01]  /*5400*/  FFMA R183, R183, UR6, -R140 ;  /* 0x00000006b7b77c23 */ /* 0x000fe2000800088c */
[----:B------:R-:W-:Y:S01]  /*5410*/  FADD R170, R129, R148 ;  /* 0x0000009481aa7221 */ /* 0x000fe20000000000 */
[----:B------:R-:W-:Y:S01]  /*5420*/  FMUL R180, R180, UR6 ;  /* 0x00000006b4b47c20 */ /* 0x000fe20008400000 */
[----:B------:R-:W-:Y:S01]  /*5430*/  F2FP.F16.F32.PACK_AB R120, R161, R120 ;  /* 0x00000078a178723e */ /* 0x000fe200000000ff */
[----:B------:R-:W1:Y:S01]  /*5440*/  MUFU.EX2 R122, R122 ;  /* 0x0000007a007a7308 */ /* 0x000e620000000800 */
[----:B--2---:R-:W-:Y:S01]  /*5450*/  @!P4 FMUL R141, R141, R141 ;  /* 0x0000008d8d8dc220 */ /* 0x004fe20000400000 */
[----:B------:R-:W-:Y:S01]  /*5460*/  FSETP.GEU.AND P4, PT, R131, -126, PT ;  /* 0xc2fc00008300780b */ /* 0x000fe20003f8e000 */
[----:B---3--:R-:W-:Y:S01]  /*5470*/  FFMA R126, R154, UR6, -R140 ;  /* 0x000000069a7e7c23 */ /* 0x008fe2000800088c */
[----:B------:R-:W-:Y:S01]  /*5480*/  FADD R176, R11, R170 ;  /* 0x000000aa0bb07221 */ /* 0x000fe20000000000 */
[----:B------:R-:W-:Y:S01]  /*5490*/  FADD R11, R193, R153 ;  /* 0x00000099c10b7221 */ /* 0x000fe20000000000 */
[----:B------:R-:W-:-:S02]  /*54a0*/  F2FP.F16.F32.PACK_AB R148, R165, R148 ;  /* 0x00000094a594723e */ /* 0x000fc400000000ff */
[----:B------:R-:W2:Y:S01]  /*54b0*/  MUFU.EX2 R137, R137 ;  /* 0x0000008900897308 */ /* 0x000ea20000000800 */
[----:B----4-:R-:W-:Y:S01]  /*54c0*/  @!P6 FMUL R136, R136, R136 ;  /* 0x000000888888e220 */ /* 0x010fe20000400000 */
[----:B------:R-:W-:Y:S01]  /*54d0*/  FSETP.GEU.AND P6, PT, R135, -126, PT ;  /* 0xc2fc00008700780b */ /* 0x000fe20003fce000 */
[----:B------:R-:W-:-:S04]  /*54e0*/  @!P2 FMUL R127, R127, 0.5 ;  /* 0x3f0000007f7fa820 */ /* 0x000fc80000400000 */
[----:B------:R-:W-:Y:S01]  /*54f0*/  @!P4 FMUL R131, R131, 0.5 ;  /* 0x3f0000008383c820 */ /* 0x000fe20000400000 */
[----:B------:R3:W4:Y:S01]  /*5500*/  MUFU.EX2 R177, R127 ;  /* 0x0000007f00b17308 */ /* 0x0007220000000800 */
[----:B-1----:R-:W-:Y:S01]  /*5510*/  @!P5 FMUL R122, R122, R122 ;  /* 0x0000007a7a7ad220 */ /* 0x002fe20000400000 */
[----:B------:R-:W-:-:S05]  /*5520*/  FSETP.GEU.AND P5, PT, R130, -126, PT ;  /* 0xc2fc00008200780b */ /* 0x000fca0003fae000 */
[----:B------:R-:W-:Y:S01]  /*5530*/  @!P6 FMUL R135, R135, 0.5 ;  /* 0x3f0000008787e820 */ /* 0x000fe20000400000 */
[----:B------:R1:W5:Y:S01]  /*5540*/  MUFU.EX2 R134, R131 ;  /* 0x0000008300867308 */ /* 0x0003620000000800 */
[----:B--2---:R-:W-:Y:S01]  /*5550*/  @!P3 FMUL R137, R137, R137 ;  /* 0x000000898989b220 */ /* 0x004fe20000400000 */
[----:B------:R-:W-:Y:S01]  /*5560*/  FSETP.GEU.AND P3, PT, R164, -126, PT ;  /* 0xc2fc0000a400780b */ /* 0x000fe20003f6e000 */
[--C-:B---3--:R-:W-:Y:S01]  /*5570*/  FFMA R127, R151, UR6, -R140.reuse ;  /* 0x00000006977f7c23 */ /* 0x108fe2000800088c */
[--C-:B------:R-:W-:Y:S01]  /*5580*/  FFMA R151, R155, UR6, -R140.reuse ;  /* 0x000000069b977c23 */ /* 0x100fe2000800088c */
[--C-:B------:R-:W-:Y:S02]  /*5590*/  FFMA R155, R171, UR6, -R140.reuse ;  /* 0x00000006ab9b7c23 */ /* 0x100fe4000800088c */
[----:B------:R-:W-:Y:S01]  /*55a0*/  @!P5 FMUL R130, R130, 0.5 ;  /* 0x3f0000008282d820 */ /* 0x000fe20000400000 */
[----:B------:R-:W2:Y:S01]  /*55b0*/  MUFU.EX2 R139, R135 ;  /* 0x00000087008b7308 */ /* 0x000ea20000000800 */
[----:B-1----:R-:W-:Y:S01]  /*55c0*/  FFMA R131, R150, UR6, -R140 ;  /* 0x0000000696837c23 */ /* 0x002fe2000800088c */
[----:B----4-:R-:W-:Y:S01]  /*55d0*/  @!P2 FMUL R177, R177, R177 ;  /* 0x000000b1b1b1a220 */ /* 0x010fe20000400000 */
[----:B------:R-:W-:-:S04]  /*55e0*/  FSETP.GEU.AND P2, PT, R138, -126, PT ;  /* 0xc2fc00008a00780b */ /* 0x000fc80003f4e000 */
[----:B------:R-:W-:Y:S01]  /*55f0*/  @!P3 FMUL R164, R164, 0.5 ;  /* 0x3f000000a4a4b820 */ /* 0x000fe20000400000 */
[----:B------:R-:W1:Y:S01]  /*5600*/  MUFU.EX2 R130, R130 ;  /* 0x0000008200827308 */ /* 0x000e620000000800 */
[----:B-----5:R-:W-:Y:S01]  /*5610*/  @!P4 FMUL R134, R134, R134 ;  /* 0x000000868686c220 */ /* 0x020fe20000400000 */
[----:B------:R-:W-:-:S06]  /*5620*/  FSETP.GEU.AND P4, PT, R142, -126, PT ;  /* 0xc2fc00008e00780b */ /* 0x000fcc0003f8e000 */
[----:B------:R-:W3:Y:S01]  /*5630*/  MUFU.EX2 R164, R164 ;  /* 0x000000a400a47308 */ /* 0x000ee20000000800 */
[----:B--2---:R-:W-:Y:S01]  /*5640*/  @!P6 FMUL R139, R139, R139 ;  /* 0x0000008b8b8be220 */ /* 0x004fe20000400000 */
        /* <DEDUP_REMOVED lines=8> */
[----:B---3--:R-:W-:Y:S01]  /*56d0*/  @!P3 FMUL R164, R164, R164 ;  /* 0x000000a4a4a4b220 */ /* 0x008fe20000400000 */
[----:B------:R-:W-:Y:S01]  /*56e0*/  FSETP.GEU.AND P3, PT, R131, -126, PT ;  /* 0xc2fc00008300780b */ /* 0x000fe20003f6e000 */
[--C-:B--2---:R-:W-:Y:S01]  /*56f0*/  FFMA R138, R158, UR6, -R140.reuse ;  /* 0x000000069e8a7c23 */ /* 0x104fe2000800088c */
[--C-:B------:R-:W-:Y:S01]  /*5700*/  FFMA R158, R159, UR6, -R140.reuse ;  /* 0x000000069f9e7c23 */ /* 0x100fe2000800088c */
[--C-:B------:R-:W-:Y:S01]  /*5710*/  FFMA R159, R166, UR6, -R140.reuse ;  /* 0x00000006a69f7c23 */ /* 0x100fe2000800088c */
[----:B------:R-:W-:Y:S01]  /*5720*/  FFMA R166, R178, UR6, -R140 ;  /* 0x00000006b2a67c23 */ /* 0x000fe2000800088c */
[----:B------:R-:W-:Y:S01]  /*5730*/  @!P5 FMUL R143, R143, 0.5 ;  /* 0x3f0000008f8fd820 */ /* 0x000fe20000400000 */
[----:B------:R-:W2:Y:S01]  /*5740*/  MUFU.EX2 R123, R123 ;  /* 0x0000007b007b7308 */ /* 0x000ea20000000800 */
[----:B----4-:R-:W-:Y:S01]  /*5750*/  @!P2 FMUL R173, R173, R173 ;  /* 0x000000adadada220 */ /* 0x010fe20000400000 */
[----:B------:R-:W-:Y:S01]  /*5760*/  FSETP.GEU.AND P2, PT, R147, -126, PT ;  /* 0xc2fc00009300780b */ /* 0x000fe20003f4e000 */
[----:B-1----:R-:W-:Y:S01]  /*5770*/  FADD R142, R133, R144 ;  /* 0x00000090858e7221 */ /* 0x002fe20000000000 */
[----:B------:R-:W-:Y:S01]  /*5780*/  FFMA R178, R175, UR6, -R140 ;  /* 0x00000006afb27c23 */ /* 0x000fe2000800088c */
[----:B------:R-:W-:-:S02]  /*5790*/  F2FP.F16.F32.PACK_AB R144, R145, R144 ;  /* 0x000000909190723e */ /* 0x000fc400000000ff */
[----:B------:R-:W-:Y:S01]  /*57a0*/  @!P3 FMUL R131, R131, 0.5 ;  /* 0x3f0000008383b820 */ /* 0x000fe20000400000 */
[----:B------:R1:W3:Y:S01]  /*57b0*/  MUFU.EX2 R168, R143 ;  /* 0x0000008f00a87308 */ /* 0x0002e20000000800 */
[----:B-----5:R-:W-:Y:S01]  /*57c0*/  @!P4 FMUL R135, R135, R135 ;  /* 0x000000878787c220 */ /* 0x020fe20000400000 */
[----:B------:R-:W-:-:S05]  /*57d0*/  FSETP.GEU.AND P4, PT, R127, -126, PT ;  /* 0xc2fc00007f00780b */ /* 0x000fca0003f8e000 */
[----:B------:R-:W-:Y:S01]  /*57e0*/  @!P2 FMUL R147, R147, 0.5 ;  /* 0x3f0000009393a820 */ /* 0x000fe20000400000 */
[----:B------:R-:W4:Y:S01]  /*57f0*/  MUFU.EX2 R131, R131 ;  /* 0x0000008300837308 */ /* 0x000f220000000800 */
[----:B--2---:R-:W-:Y:S01]  /*5800*/  @!P6 FMUL R123, R123, R123 ;  /* 0x0000007b7b7be220 */ /* 0x004fe20000400000 */
[----:B------:R-:W-:Y:S01]  /*5810*/  FSETP.GEU.AND P6, PT, R151, -126, PT ;  /* 0xc2fc00009700780b */ /* 0x000fe20003fce000 */
[C---:B-1----:R-:W-:Y:S01]  /*5820*/  FADD R143, R128.reuse, R165 ;  /* 0x000000a5808f7221 */ /* 0x042fe20000000000 */
[----:B------:R-:W-:-:S03]  /*5830*/  F2FP.F16.F32.PACK_AB R128, R128, R129 ;  /* 0x000000818080723e */ /* 0x000fc600000000ff */
[----:B------:R-:W-:Y:S01]  /*5840*/  @!P4 FMUL R127, R127, 0.5 ;  /* 0x3f0000007f7fc820 */ /* 0x000fe20000400000 */
[----:B------:R1:W2:Y:S01]  /*5850*/  MUFU.EX2 R150, R147 ;  /* 0x0000009300967308 */ /* 0x0002a20000000800 */
[----:B---3--:R-:W-:Y:S01]  /*5860*/  @!P5 FMUL R168, R168, R168 ;  /* 0x000000a8a8a8d220 */ /* 0x008fe20000400000 */
[----:B------:R-:W-:-:S05]  /*5870*/  FSETP.GEU.AND P5, PT, R126, -126, PT ;  /* 0xc2fc00007e00780b */ /* 0x000fca0003fae000 */
[----:B------:R-:W-:Y:S01]  /*5880*/  @!P6 FMUL R151, R151, 0.5 ;  /* 0x3f0000009797e820 */ /* 0x000fe20000400000 */
[----:B------:R-:W3:Y:S01]  /*5890*/  MUFU.EX2 R154, R127 ;  /* 0x0000007f009a7308 */ /* 0x000ee20000000800 */
[----:B----4-:R-:W-:Y:S01]  /*58a0*/  @!P3 FMUL R131, R131, R131 ;  /* 0x000000838383b220 */ /* 0x010fe20000400000 */
[----:B------:R-:W-:Y:S01]  /*58b0*/  FSETP.GEU.AND P3, PT, R158, -126, PT ;  /* 0xc2fc00009e00780b */ /* 0x000fe20003f6e000 */
[--C-:B-1----:R-:W-:Y:S01]  /*58c0*/  FFMA R147, R167, UR6, -R140.reuse ;  /* 0x00000006a7937c23 */ /* 0x102fe2000800088c */
[----:B------:R-:W-:Y:S01]  /*58d0*/  FFMA R167, R179, UR6, -R140 ;  /* 0x00000006b3a77c23 */ /* 0x000fe2000800088c */
[----:B------:R-:W-:Y:S02]  /*58e0*/  FADD R140, R13, R161 ;  /* 0x000000a10d8c7221 */ /* 0x000fe40000000000 */
        /* <DEDUP_REMOVED lines=11> */
[----:B------:R-:W-:Y:S01]  /*59a0*/  FSETP.GEU.AND P4, PT, R162, -126, PT ;  /* 0xc2fc0000a200780b */ /* 0x000fe20003f8e000 */
[----:B------:R-:W-:Y:S01]  /*59b0*/  FADD R179, R140, R143 ;  /* 0x0000008f8cb37221 */ /* 0x000fe20000000000 */
[----:B------:R-:W-:Y:S01]  /*59c0*/  FADD R140, R192, R160 ;  /* 0x000000a0c08c7221 */ /* 0x000fe20000000000 */
[----:B------:R-:W-:-:S02]  /*59d0*/  FADD R143, R15, R149 ;  /* 0x000000950f8f7221 */ /* 0x000fc40000000000 */
[----:B------:R-:W-:Y:S01]  /*59e0*/  @!P2 FMUL R138, R138, 0.5 ;  /* 0x3f0000008a8aa820 */ /* 0x000fe20000400000 */
[----:B------:R-:W3:Y:S01]  /*59f0*/  MUFU.EX2 R158, R158 ;  /* 0x0000009e009e7308 */ /* 0x000ee20000000800 */
[----:B-1----:R-:W-:Y:S01]  /*5a00*/  @!P6 FMUL R151, R151, R151 ;  /* 0x000000979797e220 */ /* 0x002fe20000400000 */
[----:B------:R-:W-:Y:S01]  /*5a10*/  FSETP.GEU.AND P6, PT, R159, -126, PT ;  /* 0xc2fc00009f00780b */ /* 0x000fe20003fce000 */
[----:B------:R-:W-:-:S04]  /*5a20*/  FADD R140, R140, R143 ;  /* 0x0000008f8c8c7221 */ /* 0x000fc80000000000 */
[----:B------:R-:W-:Y:S01]  /*5a30*/  @!P4 FMUL R162, R162, 0.5 ;  /* 0x3f000000a2a2c820 */ /* 0x000fe20000400000 */
[----:B------:R1:W4:Y:S01]  /*5a40*/  MUFU.EX2 R127, R138 ;  /* 0x0000008a007f7308 */ /* 0x0003220000000800 */
[----:B--2---:R-:W-:Y:S01]  /*5a50*/  @!P5 FMUL R126, R126, R126 ;  /* 0x0000007e7e7ed220 */ /* 0x004fe20000400000 */
[----:B------:R-:W-:-:S05]  /*5a60*/  FSETP.GEU.AND P5, PT, R163, -126, PT ;  /* 0xc2fc0000a300780b */ /* 0x000fca0003fae000 */
[----:B------:R-:W-:Y:S01]  /*5a70*/  @!P6 FMUL R159, R159, 0.5 ;  /* 0x3f0000009f9fe820 */ /* 0x000fe20000400000 */
[----:B------:R-:W2:Y:S01]  /*5a80*/  MUFU.EX2 R162, R162 ;  /* 0x000000a200a27308 */ /* 0x000ea20000000800 */
[----:B---3--:R-:W-:Y:S01]  /*5a90*/  @!P3 FMUL R158, R158, R158 ;  /* 0x0000009e9e9eb220 */ /* 0x008fe20000400000 */
[----:B------:R-:W-:Y:S01]  /*5aa0*/  FSETP.GEU.AND P3, PT, R146, -126, PT ;  /* 0xc2fc00009200780b */ /* 0x000fe20003f6e000 */
[----:B-1----:R-:W-:Y:S01]  /*5ab0*/  FADD R138, -R10, R9 ;  /* 0x000000090a8a7221 */ /* 0x002fe20000000100 */
[----:B------:R-:W-:Y:S01]  /*5ac0*/  FADD R9, R191, R124 ;  /* 0x0000007cbf097221 */ /* 0x000fe20000000000 */
[----:B------:R-:W-:Y:S02]  /*5ad0*/  F2FP.F16.F32.PACK_AB R124, R157, R124 ;  /* 0x0000007c9d7c723e */ /* 0x000fe400000000ff */
[----:B------:R-:W-:Y:S01]  /*5ae0*/  @!P5 FMUL R163, R163, 0.5 ;  /* 0x3f000000a3a3d820 */ /* 0x000fe20000400000 */
[----:B------:R-:W1:Y:S01]  /*5af0*/  MUFU.EX2 R159, R159 ;  /* 0x0000009f009f7308 */ /* 0x000e620000000800 */
[----:B----4-:R-:W-:Y:S01]  /*5b00*/  @!P2 FMUL R127, R127, R127 ;  /* 0x0000007f7f7fa220 */ /* 0x010fe20000400000 */
[----:B------:R-:W-:Y:S01]  /*5b10*/  FSETP.GEU.AND P2, PT, R147, -126, PT ;  /* 0xc2fc00009300780b */ /* 0x000fe20003f4e000 */
[----:B------:R-:W-:Y:S01]  /*5b20*/  FADD R171, R9, R142 ;  /* 0x0000008e09ab7221 */ /* 0x000fe20000000000 */
[----:B------:R-:W-:Y:S01]  /*5b30*/  FADD R9, R121, R157 ;  /* 0x0000009d79097221 */ /* 0x000fe20000000000 */
[----:B------:R-:W-:Y:S01]  /*5b40*/  FADD R142, R132, R145 ;  /* 0x00000091848e7221 */ /* 0x000fe20000000000 */
[----:B------:R-:W-:Y:S01]  /*5b50*/  FMUL R138, R138, UR6 ;  /* 0x000000068a8a7c20 */ /* 0x000fe20008400000 */
[----:B------:R-:W-:Y:S01]  /*5b60*/  @!P3 FMUL R146, R146, 0.5 ;  /* 0x3f0000009292b820 */ /* 0x000fe20000400000 */
[----:B------:R-:W3:Y:S01]  /*5b70*/  MUFU.EX2 R163, R163 ;  /* 0x000000a300a37308 */ /* 0x000ee20000000800 */
[----:B--2---:R-:W-:Y:S01]  /*5b80*/  @!P4 FMUL R162, R162, R162 ;  /* 0x000000a2a2a2c220 */ /* 0x004fe20000400000 */
[----:B------:R-:W-:Y:S01]  /*5b90*/  FSETP.GEU.AND P4, PT, R155, -126, PT ;  /* 0xc2fc00009b00780b */ /* 0x000fe20003f8e000 */
[----:B------:R-:W-:Y:S01]  /*5ba0*/  FADD R172, R9, R142 ;  /* 0x0000008e09ac7221 */ /* 0x000fe20000000000 */
[----:B------:R-:W-:Y:S01]  /*5bb0*/  FADD R142, R188, R12 ;  /* 0x0000000cbc8e7221 */ /* 0x000fe20000000000 */
[----:B------:R-:W-:Y:S01]  /*5bc0*/  FADD R181, R137, R162 ;  /* 0x000000a289b57221 */ /* 0x000fe20000000000 */
[----:B------:R-:W-:Y:S01]  /*5bd0*/  FADD R171, R171, R176 ;  /* 0x000000b0abab7221 */ /* 0x000fe20000000000 */
[----:B------:R-:W-:Y:S01]  /*5be0*/  @!P2 FMUL R147, R147, 0.5 ;  /* 0x3f0000009393a820 */ /* 0x000fe20000400000 */
[----:B------:R-:W2:Y:S01]  /*5bf0*/  MUFU.EX2 R146, R146 ;  /* 0x0000009200927308 */ /* 0x000ea20000000800 */
[----:B-1----:R-:W-:Y:S01]  /*5c00*/  @!P6 FMUL R159, R159, R159 ;  /* 0x0000009f9f9fe220 */ /* 0x002fe20000400000 */
[----:B------:R-:W-:Y:S01]  /*5c10*/  FSETP.GEU.AND P6, PT, R166, -126, PT ;  /* 0xc2fc0000a600780b */ /* 0x000fe20003fce000 */
[----:B------:R-:W-:Y:S01]  /*5c20*/  FADD R172, R172, R175 ;  /* 0x000000afacac7221 */ /* 0x000fe20000000000 */
[----:B------:R-:W-:-:S02]  /*5c30*/  F2FP.F16.F32.PACK_AB R137, R134, R137 ;  /* 0x000000898689723e */ /* 0x000fc400000000ff */
[----:B------:R-:W-:Y:S01]  /*5c40*/  F2FP.F16.F32.PACK_AB R132, R132, R133 ;  /* 0x000000858484723e */ /* 0x000fe200000000ff */
[----:B------:R-:W-:Y:S01]  /*5c50*/  @!P4 FMUL R155, R155, 0.5 ;  /* 0x3f0000009b9bc820 */ /* 0x000fe20000400000 */
[----:B------:R-:W1:Y:S01]  /*5c60*/  MUFU.EX2 R147, R147 ;  /* 0x0000009300937308 */ /* 0x000e620000000800 */
[----:B---3--:R-:W-:Y:S01]  /*5c70*/  @!P5 FMUL R163, R163, R163 ;  /* 0x000000a3a3a3d220 */ /* 0x008fe20000400000 */
[----:B------:R-:W-:Y:S02]  /*5c80*/  FSETP.GEU.AND P5, PT, R174, -126, PT ;  /* 0xc2fc0000ae00780b */ /* 0x000fe40003fae000 */
[----:B------:R-:W-:-:S03]  /*5c90*/  F2FP.F16.F32.PACK_AB R133, R164, R173 ;  /* 0x000000ada485723e */ /* 0x000fc600000000ff */
[----:B------:R-:W-:Y:S01]  /*5ca0*/  @!P6 FMUL R166, R166, 0.5 ;  /* 0x3f000000a6a6e820 */ /* 0x000fe20000400000 */
[----:B------:R-:W3:Y:S01]  /*5cb0*/  MUFU.EX2 R155, R155 ;  /* 0x0000009b009b7308 */ /* 0x000ee20000000800 */
[----:B--2---:R-:W-:Y:S01]  /*5cc0*/  @!P3 FMUL R146, R146, R146 ;  /* 0x000000929292b220 */ /* 0x004fe20000400000 */
[----:B------:R-:W-:-:S03]  /*5cd0*/  FSETP.GEU.AND P3, PT, R167, -126, PT ;  /* 0xc2fc0000a700780b */ /* 0x000fc60003f6e000 */
[----:B------:R-:W-:Y:S02]  /*5ce0*/  FADD R195, R173, R146 ;  /* 0x00000092adc37221 */ /* 0x000fe40000000000 */
[----:B------:R-:W-:Y:S01]  /*5cf0*/  @!P5 FMUL R174, R174, 0.5 ;  /* 0x3f000000aeaed820 */ /* 0x000fe20000400000 */
[----:B------:R-:W2:Y:S01]  /*5d00*/  MUFU.EX2 R166, R166 ;  /* 0x000000a600a67308 */ /* 0x000ea20000000800 */
[----:B-1----:R-:W-:Y:S01]  /*5d10*/  @!P2 FMUL R147, R147, R147 ;  /* 0x000000939393a220 */ /* 0x002fe20000400000 */
[----:B------:R-:W-:-:S05]  /*5d20*/  FSETP.GEU.AND P2, PT, R180, -126, PT ;  /* 0xc2fc0000b400780b */ /* 0x000fca0003f4e000 */
[----:B------:R-:W-:Y:S01]  /*5d30*/  @!P3 FMUL R167, R167, 0.5 ;  /* 0x3f000000a7a7b820 */ /* 0x000fe20000400000 */
[----:B------:R1:W4:Y:S01]  /*5d40*/  MUFU.EX2 R10, R174 ;  /* 0x000000ae000a7308 */ /* 0x0003220000000800 */
[----:B---3--:R-:W-:Y:S01]  /*5d50*/  @!P4 FMUL R155, R155, R155 ;  /* 0x0000009b9b9bc220 */ /* 0x008fe20000400000 */
[----:B------:R-:W-:-:S03]  /*5d60*/  FSETP.GEU.AND P4, PT, R178, -126, PT ;  /* 0xc2fc0000b200780b */ /* 0x000fc60003f8e000 */
[----:B------:R-:W-:Y:S01]  /*5d70*/  FADD R197, R164, R155 ;  /* 0x0000009ba4c57221 */ /* 0x000fe20000000000 */
[----:B------:R-:W-:Y:S01]  /*5d80*/  F2FP.F16.F32.PACK_AB R145, R155, R146 ;  /* 0x000000929b91723e */ /* 0x000fe200000000ff */
[----:B------:R-:W-:Y:S01]  /*5d90*/  @!P2 FMUL R180, R180, 0.5 ;  /* 0x3f000000b4b4a820 */ /* 0x000fe20000400000 */
[----:B------:R3:W5:Y:S01]  /*5da0*/  MUFU.EX2 R9, R167 ;  /* 0x000000a700097308 */ /* 0x0007620000000800 */
[----:B--2---:R-:W-:Y:S01]  /*5db0*/  @!P6 FMUL R166, R166, R166 ;  /* 0x000000a6a6a6e220 */ /* 0x004fe20000400000 */
[----:B------:R-:W-:Y:S01]  /*5dc0*/  FSETP.GEU.AND P6, PT, R183, -126, PT ;  /* 0xc2fc0000b700780b */ /* 0x000fe20003fce000 */
[----:B-1----:R-:W-:Y:S01]  /*5dd0*/  FADD R174, R11, R142 ;  /* 0x0000008e0bae7221 */ /* 0x002fe20000000000 */
[----:B------:R-:W-:Y:S01]  /*5de0*/  FADD R142, R14, R21 ;  /* 0x000000150e8e7221 */ /* 0x000fe20000000000 */
[----:B------:R-:W-:Y:S01]  /*5df0*/  FADD R194, R123, R166 ;  /* 0x000000a67bc27221 */ /* 0x000fe20000000000 */
[----:B------:R-:W-:Y:S01]  /*5e00*/  F2FP.F16.F32.PACK_AB R123, R147, R159 ;  /* 0x0000009f937b723e */ /* 0x000fe200000000ff */
[----:B------:R-:W-:Y:S01]  /*5e10*/  @!P4 FMUL R178, R178, 0.5 ;  /* 0x3f000000b2b2c820 */ /* 0x000fe20000400000 */
[----:B------:R-:W-:Y:S01]  /*5e20*/  MUFU.EX2 R180, R180 ;  /* 0x000000b400b47308 */ /* 0x000fe20000000800 */
[----:B----4-:R-:W-:Y:S01]  /*5e30*/  @!P5 FMUL R10, R10, R10 ;  /* 0x0000000a0a0ad220 */ /* 0x010fe20000400000 */
[----:B------:R-:W-:Y:S01]  /*5e40*/  FSETP.GEU.AND P5, PT, R182, -126, PT ;  /* 0xc2fc0000b600780b */ /* 0x000fe20003fae000 */
[----:B---3--:R-:W-:Y:S01]  /*5e50*/  FADD R167, R20, R169 ;  /* 0x000000a914a77221 */ /* 0x008fe20000000000 */
[----:B------:R-:W-:Y:S01]  /*5e60*/  FADD R199, R181, R194 ;  /* 0x000000c2b5c77221 */ /* 0x000fe20000000000 */
[----:B------:R-:W-:Y:S01]  /*5e70*/  FADD R181, R135, R10 ;  /* 0x0000000a87b57221 */ /* 0x000fe20000000000 */
[----:B------:R-:W-:Y:S01]  /*5e80*/  FADD R174, R174, R179 ;  /* 0x000000b3aeae7221 */ /* 0x000fe20000000000 */
[----:B------:R-:W-:Y:S01]  /*5e90*/  @!P6 FMUL R183, R183, 0.5 ;  /* 0x3f000000b7b7e820 */ /* 0x000fe20000400000 */
[----:B------:R-:W-:Y:S01]  /*5ea0*/  FADD R143, R142, R167 ;  /* 0x000000a78e8f7221 */ /* 0x000fe20000000000 */
[----:B-----5:R-:W-:Y:S01]  /*5eb0*/  @!P3 FMUL R9, R9, R9 ;  /* 0x000000090909b220 */ /* 0x020fe20000400000 */
[----:B------:R-:W-:Y:S01]  /*5ec0*/  FSETP.GEU.AND P3, PT, R138, -126, PT ;  /* 0xc2fc00008a00780b */ /* 0x000fe20003f6e000 */
[----:B------:R1:W2:Y:S01]  /*5ed0*/  MUFU.EX2 R11, R178 ;  /* 0x000000b2000b7308 */ /* 0x0002a20000000800 */
[----:B------:R-:W-:Y:S01]  /*5ee0*/  FADD R142, R141, R126 ;  /* 0x0000007e8d8e7221 */ /* 0x000fe20000000000 */
[----:B------:R-:W-:Y:S01]  /*5ef0*/  FADD R143, R140, R143 ;  /* 0x0000008f8c8f7221 */ /* 0x000fe20000000000 */
[----:B------:R-:W-:Y:S01]  /*5f00*/  FADD R171, R171, R174 ;  /* 0x000000aeabab7221 */ /* 0x000fe20000000000 */
[----:B------:R-:W-:Y:S01]  /*5f10*/  @!P5 FMUL R182, R182, 0.5 ;  /* 0x3f000000b6b6d820 */ /* 0x000fe20000400000 */
[----:B------:R-:W-:Y:S01]  /*5f20*/  FADD R196, R142, R195 ;  /* 0x000000c38ec47221 */ /* 0x000fe20000000000 */
[----:B------:R-:W-:Y:S01]  /*5f30*/  FADD R195, R150, R9 ;  /* 0x0000000996c37221 */ /* 0x000fe20000000000 */
[----:B------:R-:W-:Y:S01]  /*5f40*/  FADD R142, R136, R127 ;  /* 0x0000007f888e7221 */ /* 0x000fe20000000000 */
[----:B------:R-:W3:Y:S01]  /*5f50*/  MUFU.EX2 R170, R182 ;  /* 0x000000b600aa7308 */ /* 0x000ee20000000800 */
[----:B-1----:R-:W-:Y:S01]  /*5f60*/  FADD R178, R122, R151 ;  /* 0x000000977ab27221 */ /* 0x002fe20000000000 */
[----:B------:R-:W-:Y:S01]  /*5f70*/  FADD R172, R172, R143 ;  /* 0x0000008facac7221 */ /* 0x000fe20000000000 */
[----:B------:R-:W-:Y:S01]  /*5f80*/  FADD R194, R142, R181 ;  /* 0x000000b58ec27221 */ /* 0x000fe20000000000 */
[----:B------:R-:W-:Y:S01]  /*5f90*/  @!P3 FMUL R138, R138, 0.5 ;  /* 0x3f0000008a8ab820 */ /* 0x000fe20000400000 */
[----:B------:R-:W-:Y:S01]  /*5fa0*/  FADD R197, R178, R197 ;  /* 0x000000c5b2c57221 */ /* 0x000fe20000000000 */
[----:B------:R-:W-:Y:S01]  /*5fb0*/  FADD R178, R134, R163 ;  /* 0x000000a386b27221 */ /* 0x000fe20000000000 */
[----:B------:R-:W-:Y:S01]  /*5fc0*/  FADD R142, R177, R158 ;  /* 0x0000009eb18e7221 */ /* 0x000fe20000000000 */
[----:B------:R1:W4:Y:S01]  /*5fd0*/  MUFU.EX2 R167, R183 ;  /* 0x000000b700a77308 */ /* 0x0003220000000800 */
[----:B--2---:R-:W-:Y:S01]  /*5fe0*/  @!P4 FMUL R11, R11, R11 ;  /* 0x0000000b0b0bc220 */ /* 0x004fe20000400000 */
[----:B------:R-:W-:Y:S01]  /*5ff0*/  FADD R198, R178, R195 ;  /* 0x000000c3b2c67221 */ /* 0x000fe20000000000 */
[----:B------:R-:W-:Y:S01]  /*6000*/  FADD R178, R130, R159 ;  /* 0x0000009f82b27221 */ /* 0x000fe20000000000 */
[----:B------:R-:W-:Y:S01]  /*6010*/  FADD R181, R139, R147 ;  /* 0x000000938bb57221 */ /* 0x000fe20000000000 */
[----:B------:R-:W-:Y:S01]  /*6020*/  FADD R196, R196, R199 ;  /* 0x000000c7c4c47221 */ /* 0x000fe20000000000 */
[----:B------:R-:W-:Y:S01]  /*6030*/  FADD R197, R197, R198 ;  /* 0x000000c6c5c57221 */ /* 0x000fe20000000000 */
[----:B------:R-:W-:Y:S01]  /*6040*/  FADD R171, R171, R172 ;  /* 0x000000acabab7221 */ /* 0x000fe20000000000 */
[----:B------:R-:W2:Y:S01]  /*6050*/  MUFU.EX2 R138, R138 ;  /* 0x0000008a008a7308 */ /* 0x000ea20000000800 */
[----:B---3--:R-:W-:Y:S01]  /*6060*/  @!P5 FMUL R170, R170, R170 ;  /* 0x000000aaaaaad220 */ /* 0x008fe20000400000 */
[----:B-1----:R-:W-:Y:S01]  /*6070*/  FADD R183, R168, R11 ;  /* 0x0000000ba8b77221 */ /* 0x002fe20000000000 */
[----:B------:R-:W-:Y:S01]  /*6080*/  @!P2 FMUL R180, R180, R180 ;  /* 0x000000b4b4b4a220 */ /* 0x000fe20000400000 */
[----:B------:R-:W-:Y:S01]  /*6090*/  F2FP.F16.F32.PACK_AB R139, R139, R130 ;  /* 0x000000828b8b723e */ /* 0x000fe200000000ff */
[----:B------:R-:W-:Y:S01]  /*60a0*/  FADD R195, R131, R170 ;  /* 0x000000aa83c37221 */ /* 0x000fe20000000000 */
[----:B------:R-:W-:Y:S01]  /*60b0*/  FADD R142, R142, R183 ;  /* 0x000000b78e8e7221 */ /* 0x000fe20000000000 */
[----:B------:R-:W-:Y:S01]  /*60c0*/  F2FP.F16.F32.PACK_AB R130, R20, R125 ;  /* 0x0000007d1482723e */ /* 0x000fe200000000ff */
[-C--:B------:R-:W-:Y:S01]  /*60d0*/  FMUL R26, R26, R180.reuse ;  /* 0x000000b41a1a7220 */ /* 0x080fe20000400000 */
[----:B----4-:R-:W-:Y:S01]  /*60e0*/  @!P6 FMUL R167, R167, R167 ;  /* 0x000000a7a7a7e220 */ /* 0x010fe20000400000 */
[----:B------:R-:W-:Y:S01]  /*60f0*/  FADD R195, R178, R195 ;  /* 0x000000c3b2c37221 */ /* 0x000fe20000000000 */
[----:B------:R-:W-:Y:S01]  /*6100*/  F2FP.F16.F32.PACK_AB R140, R121, R191 ;  /* 0x000000bf798c723e */ /* 0x000fe200000000ff */
[-C--:B------:R-:W-:Y:S01]  /*6110*/  FMUL R27, R27, R180.reuse ;  /* 0x000000b41b1b7220 */ /* 0x080fe20000400000 */
[----:B------:R-:W-:Y:S01]  /*6120*/  FADD R182, R154, R167 ;  /* 0x000000a79ab67221 */ /* 0x000fe20000000000 */
[----:B------:R-:W-:Y:S01]  /*6130*/  FADD R195, R194, R195 ;  /* 0x000000c3c2c37221 */ /* 0x000fe20000000000 */
[----:B------:R-:W-:Y:S01]  /*6140*/  F2FP.F16.F32.PACK_AB R141, R122, R141 ;  /* 0x0000008d7a8d723e */ /* 0x000fe200000000ff */
[----:B------:R-:W-:Y:S01]  /*6150*/  FMUL R30, R30, R180 ;  /* 0x000000b41e1e7220 */ /* 0x000fe20000400000 */
[----:B------:R-:W-:Y:S01]  /*6160*/  FADD R181, R181, R182 ;  /* 0x000000b6b5b57221 */ /* 0x000fe20000000000 */
[----:B--2---:R-:W-:Y:S01]  /*6170*/  @!P3 FMUL R138, R138, R138 ;  /* 0x0000008a8a8ab220 */ /* 0x004fe20000400000 */
[----:B------:R-:W-:Y:S01]  /*6180*/  FADD R195, R196, R195 ;  /* 0x000000c3c4c37221 */ /* 0x000fe20000000000 */
[----:B------:R-:W-:Y:S01]  /*6190*/  F2FP.F16.F32.PACK_AB R143, R177, R136 ;  /* 0x00000088b18f723e */ /* 0x000fe200000000ff */
[----:B------:R-:W-:Y:S01]  /*61a0*/  FADD R142, R142, R181 ;  /* 0x000000b58e8e7221 */ /* 0x000fe20000000000 */
[----:B------:R-:W-:Y:S01]  /*61b0*/  FFMA R7, R138, R7, R171 ;  /* 0x000000078a077223 */ /* 0x000fe200000000ab */
[----:B------:R-:W-:Y:S01]  /*61c0*/  SHF.L.U32 R171, R23, 0x1f, RZ ;  /* 0x0000001f17ab7819 */ /* 0x000fe200000006ff */
[-C--:B------:R-:W-:Y:S01]  /*61d0*/  FMUL R24, R24, R138.reuse ;  /* 0x0000008a18187220 */ /* 0x080fe20000400000 */
[----:B------:R-:W-:Y:S01]  /*61e0*/  FADD R142, R197, R142 ;  /* 0x0000008ec58e7221 */ /* 0x000fe20000000000 */
[-C--:B------:R-:W-:Y:S01]  /*61f0*/  FMUL R25, R25, R138.reuse ;  /* 0x0000008a19197220 */ /* 0x080fe20000400000 */
[----:B------:R1:W2:Y:S01]  /*6200*/  SYNCS.PHASECHK.TRANS64.TRYWAIT P2, [UR10+0x4c400], R171 ;  /* 0x04c400abff0075a7 */ /* 0x0002a2000804014a */
[-C--:B------:R-:W-:Y:S01]  /*6210*/  FMUL R28, R28, R138.reuse ;  /* 0x0000008a1c1c7220 */ /* 0x080fe20000400000 */
[----:B------:R-:W-:Y:S01]  /*6220*/  FADD R195, R195, R142 ;  /* 0x0000008ec3c37221 */ /* 0x000fe20000000000 */
[-C--:B------:R-:W-:Y:S01]  /*6230*/  FMUL R29, R29, R138.reuse ;  /* 0x0000008a1d1d7220 */ /* 0x080fe20000400000 */
        /* <DEDUP_REMOVED lines=43> */
[----:B------:R-:W-:Y:S01]  /*64f0*/  FMUL R117, R117, R138 ;  /* 0x0000008a75757220 */ /* 0x000fe20000400000 */
[----:B------:R-:W-:Y:S01]  /*6500*/  F2FP.F16.F32.PACK_AB R125, R151, R126 ;  /* 0x0000007e977d723e */ /* 0x000fe200000000ff */
[----:B------:R-:W-:Y:S01]  /*6510*/  FFMA R3, R180, R3, R195 ;  /* 0x00000003b4037223 */ /* 0x000fe200000000c3 */
[----:B------:R-:W-:Y:S01]  /*6520*/  F2FP.F16.F32.PACK_AB R146, R149, R12 ;  /* 0x0000000c9592723e */ /* 0x000fe200000000ff */
[-C--:B------:R-:W-:Y:S01]  /*6530*/  FMUL R31, R31, R180.reuse ;  /* 0x000000b41f1f7220 */ /* 0x080fe20000400000 */
[----:B------:R-:W-:Y:S01]  /*6540*/  F2FP.F16.F32.PACK_AB R142, R192, R193 ;  /* 0x000000c1c08e723e */ /* 0x000fe200000000ff */
        /* <DEDUP_REMOVED lines=44> */
[----:B------:R-:W-:-:S02]  /*6810*/  F2FP.F16.F32.PACK_AB R136, R13, R190 ;  /* 0x000000be0d88723e */ /* 0x000fc400000000ff */
[----:B------:R-:W-:Y:S02]  /*6820*/  F2FP.F16.F32.PACK_AB R138, R14, R189 ;  /* 0x000000bd0e8a723e */ /* 0x000fe400000000ff */
[----:B------:R-:W-:Y:S02]  /*6830*/  F2FP.F16.F32.PACK_AB R134, R15, R188 ;  /* 0x000000bc0f86723e */ /* 0x000fe400000000ff */
[----:B------:R-:W-:Y:S02]  /*6840*/  F2FP.F16.F32.PACK_AB R135, R168, R135 ;  /* 0x00000087a887723e */ /* 0x000fe400000000ff */
[----:B------:R-:W-:Y:S02]  /*6850*/  F2FP.F16.F32.PACK_AB R131, R154, R131 ;  /* 0x000000839a83723e */ /* 0x000fe400000000ff */
[----:B------:R-:W-:Y:S02]  /*6860*/  F2FP.F16.F32.PACK_AB R126, R160, R153 ;  /* 0x00000099a07e723e */ /* 0x000fe400000000ff */
[----:B------:R-:W-:-:S02]  /*6870*/  F2FP.F16.F32.PACK_AB R127, R158, R127 ;  /* 0x0000007f9e7f723e */ /* 0x000fc400000000ff */
[----:B------:R-:W-:Y:S02]  /*6880*/  F2FP.F16.F32.PACK_AB R121, R163, R162 ;  /* 0x000000a2a379723e */ /* 0x000fe400000000ff */
[----:B------:R-:W-:Y:S02]  /*6890*/  F2FP.F16.F32.PACK_AB R122, R21, R156 ;  /* 0x0000009c157a723e */ /* 0x000fe400000000ff */
[----:B------:R-:W-:Y:S02]  /*68a0*/  F2FP.F16.F32.PACK_AB R147, R11, R10 ;  /* 0x0000000a0b93723e */ /* 0x000fe400000000ff */
[----:B------:R-:W-:Y:S02]  /*68b0*/  F2FP.F16.F32.PACK_AB R149, R9, R166 ;  /* 0x000000a60995723e */ /* 0x000fe400000000ff */
[----:B------:R-:W-:Y:S01]  /*68c0*/  F2FP.F16.F32.PACK_AB R150, R169, R152 ;  /* 0x00000098a996723e */ /* 0x000fe200000000ff */
[----:B-12---:R-:W-:Y:S06]  /*68d0*/  @!P0 BRA `(.L_x_29) ;  /* 0x0000000000048947 */ /* 0x006fec0003800000 */
[----:B------:R-:W-:Y:S01]  /*68e0*/  BPT.TRAP 0x1 ;  /* 0x000000040000795c */ /* 0x000fe20000300000 */
.L_x_29:
[----:B------:R-:W-:Y:S05]  /*68f0*/  @P2 BRA `(.L_x_30) ;  /* 0x0000000000082947 */ /* 0x000fea0003800000 */
[----:B------:R-:W1:Y:S02]  /*6900*/  SYNCS.PHASECHK.TRANS64.TRYWAIT P2, [UR10+0x4c400], R171 ;  /* 0x04c400abff0075a7 */ /* 0x000e64000804014a */
[----:B-1----:R-:W-:Y:S05]  /*6910*/  @!P2 BRA `(.L_x_31) ;  /* 0x0000004800e0a947 */ /* 0x002fea0003800000 */
.L_x_30:
[----:B------:R-:W-:Y:S01]  /*6920*/  UIMAD UR14, UR7, 0xc00, UR46 ;  /* 0x00000c00070e78a4 */ /* 0x000fe2000f8e022e */
[----:B------:R-:W-:Y:S01]  /*6930*/  WARPGROUP.ARRIVE ;  /* 0x00000000000079c5 */ /* 0x000fe20000000000 */
[----:B------:R-:W-:Y:S01]  /*6940*/  UMOV UR11, 0x40000040 ;  /* 0x40000040000b7882 */ /* 0x000fe20000000000 */
[----:B------:R-:W-:-:S04]  /*6950*/  F2FP.F16.F32.PACK_AB R151, R167, R170 ;  /* 0x000000aaa797723e */ /* 0x000fc800000000ff */
[----:B------:R-:W-:Y:S02]  /*6960*/  UMOV UR10, UR14 ;  /* 0x0000000e000a7c82 */ /* 0x000fe40008000000 */
        /* <DEDUP_REMOVED lines=39> */
.L_x_32:
[----:B------:R-:W-:-:S04]  /*6be0*/  ULEA UR10, UR5, UR4, 0x3 ;  /* 0x00000004050a7291 */ /* 0x000fc8000f8e183f */
[----:B------:R-:W-:-:S04]  /*6bf0*/  UIADD3 UR10, UR10, 0x4c428, URZ ;  /* 0x0004c4280a0a7890 */ /* 0x000fc8000fffe03f */
[----:B------:R-:W-:-:S09]  /*6c00*/  UPRMT UR10, URZ, 0x654, UR10 ;  /* 0x000006543f0a7896 */ /* 0x000fd2000800000a */
[----:B------:R-:W-:Y:S01]  /*6c10*/  SYNCS.ARRIVE.TRANS64.RED.A1T0 RZ, [UR10], RZ ;  /* 0x000000ffffff79a7 */ /* 0x000fe2000810040a */
[----:B------:R-:W-:Y:S05]  /*6c20*/  @P1 BRA `(.L_x_33) ;  /* 0x0000000000041947 */ /* 0x000fea0003800000 */
[----:B------:R-:W-:Y:S01]  /*6c30*/  BPT.TRAP 0x1 ;  /* 0x000000040000795c */ /* 0x000fe20000300000 */
.L_x_33:
[----:B------:R-:W-:-:S04]  /*6c40*/  UIADD3 UR5, UR5, 0x1, URZ ;  /* 0x0000000105057890 */ /* 0x000fc8000fffe03f */
[----:B------:R-:W-:-:S04]  /*6c50*/  UISETP.NE.AND UP0, UPT, UR5, 0x5, UPT ;  /* 0x000000050500788c */ /* 0x000fc8000bf05270 */
[----:B------:R-:W-:Y:S01]  /*6c60*/  USEL UR10, UR5, URZ, UP0 ;  /* 0x0000003f050a7287 */ /* 0x000fe20008000000 */
[----:B------:R-:W-:Y:S11]  /*6c70*/  @!P0 BRA `(.L_x_34) ;  /* 0x0000000000048947 */ /* 0x000ff60003800000 */
[----:B------:R-:W-:Y:S01]  /*6c80*/  BPT.TRAP 0x1 ;  /* 0x000000040000795c */ /* 0x000fe20000300000 */
.L_x_34:
[----:B------:R-:W-:-:S04]  /*6c90*/  ULEA UR5, UR10, UR4, 0x3 ;  /* 0x000000040a057291 */ /* 0x000fc8000f8e183f */
[----:B------:R-:W-:-:S04]  /*6ca0*/  UIADD3 UR5, UR5, 0x4c428, URZ ;  /* 0x0004c42805057890 */ /* 0x000fc8000fffe03f */
[----:B------:R-:W-:-:S09]  /*6cb0*/  UPRMT UR5, URZ, 0x654, UR5 ;  /* 0x000006543f057896 */ /* 0x000fd20008000005 */
[----:B------:R-:W-:Y:S01]  /*6cc0*/  SYNCS.ARRIVE.TRANS64.RED.A1T0 RZ, [UR5], RZ ;  /* 0x000000ffffff79a7 */ /* 0x000fe20008100405 */
[----:B------:R-:W-:Y:S05]  /*6cd0*/  @P1 BRA `(.L_x_35) ;  /* 0x0000000000041947 */ /* 0x000fea0003800000 */
[----:B------:R-:W-:Y:S01]  /*6ce0*/  BPT.TRAP 0x1 ;  /* 0x000000040000795c */ /* 0x000fe20000300000 */
.L_x_35:
[----:B------:R-:W-:Y:S01]  /*6cf0*/  UIADD3 UR7, UR7, 0x1, URZ ;  /* 0x0000000107077890 */ /* 0x000fe2000fffe03f */
[C---:B------:R-:W-:Y:S01]  /*6d00*/  ISETP.GT.AND P2, PT, R8.reuse, 0x2, PT ;  /* 0x000000020800780c */ /* 0x040fe20003f44270 */
[----:B------:R-:W-:Y:S01]  /*6d10*/  UIADD3 UR5, UR10, 0x1, URZ ;  /* 0x000000010a057890 */ /* 0x000fe2000fffe03f */
[----:B------:R-:W-:Y:S01]  /*6d20*/  IADD3 R8, R8, -0x1, RZ ;  /* 0xffffffff08087810 */ /* 0x000fe20007ffe0ff */
[----:B------:R-:W-:Y:S01]  /*6d30*/  UISETP.NE.AND UP1, UPT, UR7, 0x5, UPT ;  /* 0x000000050700788c */ /* 0x000fe2000bf25270 */
[----:B------:R-:W-:Y:S01]  /*6d40*/  MOV R9, R0 ;  /* 0x0000000000097202 */ /* 0x000fe20000000f00 */
[----:B------:R-:W-:Y:S01]  /*6d50*/  UISETP.NE.AND UP0, UPT, UR5, 0x5, UPT ;  /* 0x000000050500788c */ /* 0x000fe2000bf05270 */
[----:B------:R-:W-:Y:S01]  /*6d60*/  MOV R11, R6 ;  /* 0x00000006000b7202 */ /* 0x000fe20000000f00 */
[----:B------:R-:W-:Y:S02]  /*6d70*/  USEL UR10, URZ, 0x1, UP1 ;  /* 0x000000013f0a7887 */ /* 0x000fe40008800000 */
[----:B------:R-:W-:-:S02]  /*6d80*/  USEL UR5, UR5, URZ, UP0 ;  /* 0x0000003f05057287 */ /* 0x000fc40008000000 */
[----:B------:R-:W-:Y:S02]  /*6d90*/  USEL UR45, UR7, URZ, UP1 ;  /* 0x0000003f072d7287 */ /* 0x000fe40008800000 */
[----:B------:R-:W-:Y:S01]  /*6da0*/  LOP3.LUT R23, R23, UR10, RZ, 0x3c, !PT ;  /* 0x0000000a17177c12 */ /* 0x000fe2000f8e3cff */
[----:B------:R-:W-:Y:S09]  /*6db0*/  @P2 BRA `(.L_x_36) ;  /* 0xffffffd000082947 */ /* 0x000ff2000383ffff */
.L_x_25:
[----:B------:R-:W-:-:S13]  /*6dc0*/  R2UR UR6, R16 ;  /* 0x00000000100672ca */ /* 0x000fda00000e0000 */
[----:B------:R-:W-:-:S04]  /*6dd0*/  ULOP3.LUT UR6, UR6, 0x1, URZ, 0xfc, !UPT ;  /* 0x0000000106067892 */ /* 0x000fc8000f8efc3f */
[----:B------:R-:W-:-:S06]  /*6de0*/  UISETP.NE.AND UP0, UPT, UR6, 0x3, UPT ;  /* 0x000000030600788c */ /* 0x000fcc000bf05270 */
[----:B------:R-:W-:-:S13]  /*6df0*/  PLOP3.LUT P2, PT, PT, PT, UP0, 0x80, 0x0 ;  /* 0x000000000000781c */ /* 0x000fda0003f4f008 */
[----:B------:R-:W-:Y:S05]  /*6e00*/  @!P2 BRA `(.L_x_37) ;  /* 0x000000000004a947 */ /* 0x000fea0003800000 */
[----:B------:R-:W-:Y:S01]  /*6e10*/  BPT.TRAP 0x1 ;  /* 0x000000040000795c */ /* 0x000fe20000300000 */
.L_x_37:
[----:B------:R-:W-:Y:S01]  /*6e20*/  R2UR UR7, R16 ;  /* 0x00000000100772ca */ /* 0x000fe200000e0000 */
[----:B------:R-:W-:-:S04]  /*6e30*/  ULEA UR6, UR60, UR4, 0x3 ;  /* 0x000000043c067291 */ /* 0x000fc8000f8e183f */
[----:B------:R-:W-:-:S04]  /*6e40*/  UIADD3 UR6, UR6, 0x4c460, URZ ;  /* 0x0004c46006067890 */ /* 0x000fc8000fffe03f */
[----:B------:R-:W-:-:S04]  /*6e50*/  UPRMT UR6, URZ, 0x654, UR6 ;  /* 0x000006543f067896 */ /* 0x000fc80008000006 */
[----:B------:R-:W-:-:S05]  /*6e60*/  UISETP.GT.U32.AND UP0, UPT, UR7, 0x1, UPT ;  /* 0x000000010700788c */ /* 0x000fca000bf04070 */
[----:B------:R-:W-:Y:S01]  /*6e70*/  SYNCS.ARRIVE.TRANS64.RED.A1T0 RZ, [UR6], RZ ;  /* 0x000000ffffff79a7 */ /* 0x000fe20008100406 */
[----:B------:R-:W-:-:S13]  /*6e80*/  PLOP3.LUT P2, PT, PT, PT, UP0, 0x80, 0x0 ;  /* 0x000000000000781c */ /* 0x000fda0003f4f008 */
[----:B------:R-:W-:Y:S05]  /*6e90*/  @P2 BRA `(.L_x_38) ;  /* 0x0000000000042947 */ /* 0x000fea0003800000 */
[----:B------:R-:W-:Y:S01]  /*6ea0*/  BPT.TRAP 0x1 ;  /* 0x000000040000795c */ /* 0x000fe20000300000 */
.L_x_38:
[----:B------:R-:W-:Y:S05]  /*6eb0*/  @!P0 BRA `(.L_x_39) ;  /* 0x0000000000048947 */ /* 0x000fea0003800000 */
[----:B------:R-:W-:Y:S01]  /*6ec0*/  BPT.TRAP 0x1 ;  /* 0x000000040000795c */ /* 0x000fe20000300000 */
.L_x_39:
[----:B------:R-:W-:-:S04]  /*6ed0*/  ULEA UR4, UR5, UR4, 0x3 ;  /* 0x0000000405047291 */ /* 0x000fc8000f8e183f */
[----:B------:R-:W-:-:S04]  /*6ee0*/  UIADD3 UR4, UR4, 0x4c428, URZ ;  /* 0x0004c42804047890 */ /* 0x000fc8000fffe03f */
[----:B------:R-:W-:-:S09]  /*6ef0*/  UPRMT UR4, URZ, 0x654, UR4 ;  /* 0x000006543f047896 */ /* 0x000fd20008000004 */
[----:B------:R-:W-:Y:S01]  /*6f00*/  SYNCS.ARRIVE.TRANS64.RED.A1T0 RZ, [UR4], RZ ;  /* 0x000000ffffff79a7 */ /* 0x000fe20008100404 */
[----:B------:R-:W-:Y:S05]  /*6f10*/  @P1 BRA `(.L_x_40) ;  /* 0x0000000000041947 */ /* 0x000fea0003800000 */
[----:B------:R-:W-:Y:S01]  /*6f20*/  BPT.TRAP 0x1 ;  /* 0x000000040000795c */ /* 0x000fe20000300000 */
.L_x_40:
[----:B------:R-:W2:Y:S01]  /*6f30*/  SHFL.BFLY PT, R4, R7, 0x1, 0x1f ;  /* 0x0c201f0007047f89 */ /* 0x000ea200000e0000 */
[----:B------:R-:W-:Y:S01]  /*6f40*/  BSSY B0, `(.L_x_41) ;  /* 0x0000024000007945 */ /* 0x000fe20003800000 */
[----:B-1----:R-:W-:Y:S02]  /*6f50*/  MOV R9, 0x7f800000 ;  /* 0x7f80000000097802 */ /* 0x002fe40000000f00 */
[----:B------:R-:W1:Y:S01]  /*6f60*/  SHFL.BFLY PT, R8, R3, 0x1, 0x1f ;  /* 0x0c201f0003087f89 */ /* 0x000e6200000e0000 */
[----:B------:R-:W-:Y:S02]  /*6f70*/  MOV R10, 0x3f800000 ;  /* 0x3f800000000a7802 */ /* 0x000fe40000000f00 */
[----:B------:R-:W-:Y:S01]  /*6f80*/  MOV R11, 0x7f800000 ;  /* 0x7f800000000b7802 */ /* 0x000fe20000000f00 */
[----:B--2---:R-:W-:Y:S01]  /*6f90*/  FADD R4, R4, R7 ;  /* 0x0000000704047221 */ /* 0x004fe20000000000 */
[----:B-1----:R-:W-:-:S04]  /*6fa0*/  FADD R20, R8, R3 ;  /* 0x0000000308147221 */ /* 0x002fc80000000000 */
[----:B------:R-:W1:Y:S04]  /*6fb0*/  SHFL.BFLY PT, R5, R4, 0x2, 0x1f ;  /* 0x0c401f0004057f89 */ /* 0x000e6800000e0000 */
[----:B------:R-:W2:Y:S01]  /*6fc0*/  SHFL.BFLY PT, R21, R20, 0x2, 0x1f ;  /* 0x0c401f0014157f89 */ /* 0x000ea200000e0000 */
[C---:B-1----:R-:W-:Y:S01]  /*6fd0*/  FSETP.NE.AND P0, PT, R4.reuse, -R5, PT ;  /* 0x800000050400720b */ /* 0x042fe20003f05000 */
[----:B------:R-:W-:Y:S01]  /*6fe0*/  FADD R7, R4, R5 ;  /* 0x0000000504077221 */ /* 0x000fe20000000000 */
[----:B------:R-:W-:Y:S01]  /*6ff0*/  MOV R5, 0x3f800000 ;  /* 0x3f80000000057802 */ /* 0x000fe20000000f00 */
[----:B--2---:R-:W-:-:S10]  /*7000*/  FADD R8, R20, R21 ;  /* 0x0000001514087221 */ /* 0x004fd40000000000 */
[----:B------:R-:W-:Y:S05]  /*7010*/  @!P0 BRA `(.L_x_42) ;  /* 0x0000000000588947 */ /* 0x000fea0003800000 */
[----:B------:R-:W-:Y:S01]  /*7020*/  IADD3 R3, R7, 0x1800000, RZ ;  /* 0x0180000007037810 */ /* 0x000fe20007ffe0ff */
[----:B------:R-:W-:Y:S03]  /*7030*/  BSSY B1, `(.L_x_43) ;  /* 0x000000d000017945 */ /* 0x000fe60003800000 */
[----:B------:R-:W-:-:S04]  /*7040*/  LOP3.LUT R3, R3, 0x7f800000, RZ, 0xc0, !PT ;  /* 0x7f80000003037812 */ /* 0x000fc800078ec0ff */
[----:B------:R-:W-:-:S13]  /*7050*/  ISETP.GT.U32.AND P0, PT, R3, 0x1ffffff, PT ;  /* 0x01ffffff0300780c */ /* 0x000fda0003f04070 */
[----:B------:R-:W-:Y:S05]  /*7060*/  @P0 BRA `(.L_x_44) ;  /* 0x0000000000140947 */ /* 0x000fea0003800000 */
[----:B------:R-:W-:Y:S02]  /*7070*/  MOV R4, R7 ;  /* 0x0000000700047202 */ /* 0x000fe40000000f00 */
[----:B------:R-:W-:-:S07]  /*7080*/  MOV R15, 0x70a0 ;  /* 0x000070a0000f7802 */ /* 0x000fce0000000f00 */
[----:B------:R-:W-:Y:S05]  /*7090*/  CALL.REL.NOINC `($__internal_0_$__cuda_sm20_rcp_rn_f32_slowpath) ;  /* 0x0000004800107944 */ /* 0x000fea0003c00000 */
[----:B------:R-:W-:Y:S01]  /*70a0*/  MOV R5, R3 ;  /* 0x0000000300057202 */ /* 0x000fe20000000f00 */
[----:B------:R-:W-:Y:S06]  /*70b0*/  BRA `(.L_x_45) ;  /* 0x0000000000107947 */ /* 0x000fec0003800000 */
.L_x_44:
[----:B------:R-:W1:Y:S02]  /*70c0*/  MUFU.RCP R4, R7 ;  /* 0x0000000700047308 */ /* 0x000e640000001000 */
[----:B-1----:R-:W-:-:S04]  /*70d0*/  FFMA R3, R7, R4, -1 ;  /* 0xbf80000007037423 */ /* 0x002fc80000000004 */
[----:B------:R-:W-:-:S04]  /*70e0*/  FADD.FTZ R3, -R3, -RZ ;  /* 0x800000ff03037221 */ /* 0x000fc80000010100 */
[----:B------:R-:W-:-:S07]  /*70f0*/  FFMA R5, R4, R3, R4 ;  /* 0x0000000304057223 */ /* 0x000fce0000000004 */
.L_x_45:
[----:B------:R-:W-:Y:S05]  /*7100*/  BSYNC B1 ;  /* 0x0000000000017941 */ /* 0x000fea0003800000 */
.L_x_43:
[----:B------:R-:W-:Y:S01]  /*7110*/  FSETP.GEU.AND P0, PT, |R7|, 1.175494350822287508e-38, PT ;  /* 0x008000000700780b */ /* 0x000fe20003f0e200 */
[----:B------:R-:W-:-:S12]  /*7120*/  ULDC UR4, c[0x0][0x600] ;  /* 0x0001800000047ab9 */ /* 0x000fd80000000800 */
[----:B------:R-:W-:-:S04]  /*7130*/  @!P0 FMUL R7, R7, 16777216 ;  /* 0x4b80000007078820 */ /* 0x000fc80000400000 */
[----:B------:R-:W1:Y:S02]  /*7140*/  MUFU.LG2 R3, R7 ;  /* 0x0000000700037308 */ /* 0x000e640000000c00 */
[----:B-1----:R-:W-:-:S04]  /*7150*/  @!P0 FADD R3, R3, -24 ;  /* 0xc1c0000003038421 */ /* 0x002fc80000000000 */
[----:B------:R-:W-:-:S04]  /*7160*/  FMUL R3, R3, 0.69314718246459960938 ;  /* 0x3f31721803037820 */ /* 0x000fc80000400000 */
[----:B------:R-:W-:-:S07]  /*7170*/  FFMA R11, R0, UR4, R3 ;  /* 0x00000004000b7c23 */ /* 0x000fce0008000003 */
.L_x_42:
[----:B------:R-:W-:Y:S05]  /*7180*/  BSYNC B0 ;  /* 0x0000000000007941 */ /* 0x000fea0003800000 */
.L_x_41:
[----:B------:R-:W-:Y:S01]  /*7190*/  FSETP.NE.AND P0, PT, R20, -R21, PT ;  /* 0x800000151400720b */ /* 0x000fe20003f05000 */
[----:B------:R-:W-:Y:S01]  /*71a0*/  ULDC UR4, c[0x0][0x608] ;  /* 0x0001820000047ab9 */ /* 0x000fe20000000800 */
[----:B------:R-:W-:Y:S01]  /*71b0*/  BSSY B0, `(.L_x_46) ;  /* 0x0000049000007945 */ /* 0x000fe20003800000 */
[----:B------:R-:W-:-:S04]  /*71c0*/  FMUL R5, R5, UR4 ;  /* 0x0000000405057c20 */ /* 0x000fc80008400000 */
        /* <DEDUP_REMOVED lines=48> */
[----:B------:R-:W-:Y:S06]  /*74d0*/  @!P0 BRA `(.L_x_47) ;  /* 0x0000000000588947 */ /* 0x000fec0003800000 */
        /* <DEDUP_REMOVED lines=10> */
.L_x_49:
[----:B------:R-:W1:Y:S02]  /*7580*/  MUFU.RCP R3, R8 ;  /* 0x0000000800037308 */ /* 0x000e640000001000 */
[----:B-1----:R-:W-:-:S04]  /*7590*/  FFMA R0, R8, R3, -1 ;  /* 0xbf80000008007423 */ /* 0x002fc80000000003 */
[----:B------:R-:W-:-:S04]  /*75a0*/  FADD.FTZ R0, -R0, -RZ ;  /* 0x800000ff00007221 */ /* 0x000fc80000010100 */
[----:B------:R-:W-:-:S07]  /*75b0*/  FFMA R10, R3, R0, R3 ;  /* 0x00000000030a7223 */ /* 0x000fce0000000003 */
.L_x_50:
[----:B------:R-:W-:Y:S05]  /*75c0*/  BSYNC B1 ;  /* 0x0000000000017941 */ /* 0x000fea0003800000 */
.L_x_48:
[----:B------:R-:W-:Y:S01]  /*75d0*/  FSETP.GEU.AND P0, PT, |R8|, 1.175494350822287508e-38, PT ;  /* 0x008000000800780b */ /* 0x000fe20003f0e200 */
[----:B------:R-:W-:-:S12]  /*75e0*/  ULDC UR4, c[0x0][0x600] ;  /* 0x0001800000047ab9 */ /* 0x000fd80000000800 */
[----:B------:R-:W-:-:S04]  /*75f0*/  @!P0 FMUL R8, R8, 16777216 ;  /* 0x4b80000008088820 */ /* 0x000fc80000400000 */
[----:B------:R-:W1:Y:S02]  /*7600*/  MUFU.LG2 R0, R8 ;  /* 0x0000000800007308 */ /* 0x000e640000000c00 */
[----:B-1----:R-:W-:-:S04]  /*7610*/  @!P0 FADD R0, R0, -24 ;  /* 0xc1c0000000008421 */ /* 0x002fc80000000000 */
[----:B------:R-:W-:-:S04]  /*7620*/  FMUL R9, R0, 0.69314718246459960938 ;  /* 0x3f31721800097820 */ /* 0x000fc80000400000 */
[----:B------:R-:W-:-:S07]  /*7630*/  FFMA R9, R6, UR4, R9 ;  /* 0x0000000406097c23 */ /* 0x000fce0008000009 */
.L_x_47:
[----:B------:R-:W-:Y:S05]  /*7640*/  BSYNC B0 ;  /* 0x0000000000007941 */ /* 0x000fea0003800000 */
.L_x_46:
[----:B------:R-:W1:Y:S01]  /*7650*/  S2UR UR5, SR_CgaCtaId ;  /* 0x00000000000579c3 */ /* 0x000e620000008800 */
[----:B------:R-:W-:Y:S01]  /*7660*/  R2UR UR6, R19 ;  /* 0x00000000130672ca */ /* 0x000fe200000e0000 */
[----:B------:R-:W-:Y:S01]  /*7670*/  UMOV UR4, 0x400 ;  /* 0x0000040000047882 */ /* 0x000fe20000000000 */
[----:B------:R-:W-:Y:S01]  /*7680*/  SHF.L.U32 R0, R184, 0x1f, RZ ;  /* 0x0000001fb8007819 */ /* 0x000fe200000006ff */
[----:B------:R-:W-:Y:S01]  /*7690*/  USHF.L.U32 UR42, UR61, 0x6, URZ ;  /* 0x000000063d2a7899 */ /* 0x000fe2000800063f */
[----:B------:R-:W-:Y:S02]  /*76a0*/  R2UR UR8, R187 ;  /* 0x00000000bb0872ca */ /* 0x000fe400000e0000 */
[----:B------:R-:W-:-:S07]  /*76b0*/  LOP3.LUT P0, RZ, R2, 0x3, RZ, 0xc0, !PT ;  /* 0x0000000302ff7812 */ /* 0x000fce000780c0ff */
[----:B------:R-:W-:Y:S02]  /*76c0*/  UISETP.NE.AND UP0, UPT, UR6, 0x1, UPT ;  /* 0x000000010600788c */ /* 0x000fe4000bf05270 */
[----:B------:R-:W-:Y:S02]  /*76d0*/  UISETP.NE.AND UP1, UPT, UR6, 0x2, UPT ;  /* 0x000000020600788c */ /* 0x000fe4000bf25270 */
[----:B-1----:R-:W-:-:S07]  /*76e0*/  ULEA UR4, UR5, UR4, 0x18 ;  /* 0x0000000405047291 */ /* 0x002fce000f8ec03f */
[----:B------:R-:W-:Y:S02]  /*76f0*/  @!UP0 ULOP3.LUT UP2, URZ, UR60, 0x2, URZ, 0xc0, !UPT ;  /* 0x000000023c3f8892 */ /* 0x000fe4000f84c03f */
[----:B------:R-:W-:Y:S02]  /*7700*/  ULEA UR4, UR6, UR4, 0x3 ;  /* 0x0000000406047291 */ /* 0x000fe4000f8e183f */
[----:B------:R-:W-:Y:S02]  /*7710*/  @!UP0 ULOP3.LUT UR60, UR60, 0x1, URZ, 0xc0, !UPT ;  /* 0x000000013c3c8892 */ /* 0x000fe4000f8ec03f */
[----:B------:R-:W-:Y:S02]  /*7720*/  @!UP0 USEL UR6, URZ, 0x1, UP2 ;  /* 0x000000013f068887 */ /* 0x000fe40009000000 */
[----:B------:R-:W-:Y:S02]  /*7730*/  @!UP1 UIADD3 UR7, UR60, 0x1, URZ ;  /* 0x000000013c079890 */ /* 0x000fe4000fffe03f */
[----:B------:R-:W-:Y:S01]  /*7740*/  @!UP0 ULOP3.LUT UR8, UR8, UR6, URZ, 0x3c, !UPT ;  /* 0x0000000608088292 */ /* 0x000fe2000f8e3c3f */
[----:B------:R-:W1:Y:S01]  /*7750*/  SYNCS.PHASECHK.TRANS64.TRYWAIT P1, [UR4+0x4c498], R0 ;  /* 0x04c49800ff0075a7 */ /* 0x000e620008020144 */
[----:B------:R-:W-:Y:S01]  /*7760*/  @!UP1 UISETP.GT.U32.AND UP2, UPT, UR7, 0x1, UPT ;  /* 0x000000010700988c */ /* 0x000fe2000bf44070 */
[----:B------:R-:W-:Y:S01]  /*7770*/  ULDC UR5, c[0x0][0x608] ;  /* 0x0001820000057ab9 */ /* 0x000fe20000000800 */
[----:B------:R-:W-:Y:S01]  /*7780*/  @!UP1 ULOP3.LUT UR60, UR60, 0x1, URZ, 0xc, !UPT ;  /* 0x000000013c3c9892 */ /* 0x000fe2000f8e0c3f */
[----:B------:R-:W-:Y:S01]  /*7790*/  FMUL R10, R10, UR5 ;  /* 0x000000050a0a7c20 */ /* 0x000fe20008400000 */
[----:B------:R-:W-:-:S04]  /*77a0*/  @!UP1 USEL UR6, URZ, 0x1, !UP2 ;  /* 0x000000013f069887 */ /* 0x000fc8000d000000 */
[----:B------:R-:W-:-:S06]  /*77b0*/  @!UP1 ULOP3.LUT UR8, UR8, UR6, URZ, 0x3c, !UPT ;  /* 0x0000000608089292 */ /* 0x000fcc000f8e3c3f */
[----:B------:R-:W-:Y:S01]  /*77c0*/  MOV R187, UR8 ;  /* 0x0000000800bb7c02 */ /* 0x000fe20008000f00 */
[----:B-1----:R-:W-:Y:S06]  /*77d0*/  @!P1 BRA `(.L_x_51) ;  /* 0x0000003c00489947 */ /* 0x002fec0003800000 */
.L_x_122:
[----:B------:R-:W-:Y:S04]  /*77e0*/  BSSY B0, `(.L_x_52) ;  /* 0x000001d000007945 */ /* 0x000fe80003800000 */
[----:B------:R-:W-:Y:S05]  /*77f0*/  @P0 BRA `(.L_x_53) ;  /* 0x00000000006c0947 */ /* 0x000fea0003800000 */
[----:B------:R-:W2:Y:S01]  /*7800*/  LDC R4, c[0x0][0xa10] ;  /* 0x00028400ff047b82 */ /* 0x000ea20000000800 */
[----:B------:R-:W-:Y:S01]  /*7810*/  R2UR UR5, R185 ;  /* 0x00000000b90572ca */ /* 0x000fe200000e0000 */
[----:B------:R-:W-:Y:S01]  /*7820*/  ULDC.64 UR6, c[0x0][0x208] ;  /* 0x0000820000067ab9 */ /* 0x000fe20000000a00 */
[----:B------:R-:W-:Y:S02]  /*7830*/  R2UR UR4, R186 ;  /* 0x00000000ba0472ca */ /* 0x000fe400000e0000 */
[----:B-1----:R-:W-:Y:S02]  /*7840*/  LOP3.LUT R0, R2, 0x60, RZ, 0xc0, !PT ;  /* 0x0000006002007812 */ /* 0x002fe400078ec0ff */
[----:B------:R-:W-:Y:S01]  /*7850*/  SHF.R.U32.HI R3, RZ, 0x2, R2 ;  /* 0x00000002ff037819 */ /* 0x000fe20000011602 */
[----:B------:R-:W1:Y:S01]  /*7860*/  LDC.64 R6, c[0x0][0x688] ;  /* 0x0001a200ff067b82 */ /* 0x000e620000000a00 */
[----:B------:R-:W-:Y:S02]  /*7870*/  SHF.R.U32.HI R0, RZ, 0x5, R0 ;  /* 0x00000005ff007819 */ /* 0x000fe40000011600 */
[----:B------:R-:W-:-:S02]  /*7880*/  LOP3.LUT R3, R3, 0x7, RZ, 0xc0, !PT ;  /* 0x0000000703037812 */ /* 0x000fc400078ec0ff */
[----:B------:R-:W-:Y:S02]  /*7890*/  SHF.L.U32 R0, R0, 0x4, RZ ;  /* 0x0000000400007819 */ /* 0x000fe400000006ff */
[----:B------:R-:W-:Y:S02]  /*78a0*/  IADD3 R5, RZ, -UR5, RZ ;  /* 0x80000005ff057c10 */ /* 0x000fe4000fffe0ff */
[----:B------:R-:W-:-:S03]  /*78b0*/  LOP3.LUT R3, R0, 0xfffffff0, R3, 0xe2, !PT ;  /* 0xfffffff000037812 */ /* 0x000fc600078ee203 */
[----:B--2---:R-:W-:Y:S01]  /*78c0*/  IMAD R5, R4, R5, UR4 ;  /* 0x0000000404057e24 */ /* 0x004fe2000f8e0205 */
[----:B------:R-:W-:-:S03]  /*78d0*/  ULDC UR4, c[0x0][0x288] ;  /* 0x0000a20000047ab9 */ /* 0x000fc60000000800 */
[----:B-1----:R-:W-:Y:S01]  /*78e0*/  IMAD R0, R5, R6, UR42 ;  /* 0x0000002a05007e24 */ /* 0x002fe2000f8e0206 */
[----:B------:R-:W-:-:S03]  /*78f0*/  IADD3 R5, R3, UR42, RZ ;  /* 0x0000002a03057c10 */ /* 0x000fc6000fffe0ff */
[----:B------:R-:W-:Y:S01]  /*7900*/  IMAD R0, R7, UR44, R0 ;  /* 0x0000002c07007c24 */ /* 0x000fe2000f8e0200 */
[C---:B------:R-:W-:Y:S02]  /*7910*/  IADD3 R4, R5.reuse, 0x8, RZ ;  /* 0x0000000805047810 */ /* 0x040fe40007ffe0ff */
[----:B------:R-:W-:Y:S02]  /*7920*/  ISETP.GE.U32.AND P0, PT, R5, UR4, PT ;  /* 0x0000000405007c0c */ /* 0x000fe4000bf06070 */
[----:B------:R-:W-:Y:S02]  /*7930*/  IADD3 R3, P2, R3, R0, RZ ;  /* 0x0000000003037210 */ /* 0x000fe40007f5e0ff */
[----:B------:R-:W-:Y:S01]  /*7940*/  ISETP.GE.U32.AND P1, PT, R4, UR4, PT ;  /* 0x0000000404007c0c */ /* 0x000fe2000bf26070 */
[----:B------:R-:W-:Y:S01]  /*7950*/  ULDC.64 UR4, c[0x0][0x680] ;  /* 0x0001a00000047ab9 */ /* 0x000fe20000000a00 */
[----:B------:R-:W-:Y:S02]  /*7960*/  LEA.HI.X.SX32 R0, R0, RZ, 0x1, P2 ;  /* 0x000000ff00007211 */ /* 0x000fe400010f0eff */
[----:B------:R-:W-:-:S04]  /*7970*/  LEA R4, P2, R3, UR4, 0x2 ;  /* 0x0000000403047c11 */ /* 0x000fc8000f8410ff */
[----:B------:R-:W-:-:S05]  /*7980*/  LEA.HI.X R5, R3, UR5, R0, 0x2, P2 ;  /* 0x0000000503057c11 */ /* 0x000fca00090f1400 */
[----:B------:R2:W-:Y:S04]  /*7990*/  @!P0 STG.E desc[UR6][R4.64], R11 ;  /* 0x0000000b04008986 */ /* 0x0005e8000c101906 */
[----:B------:R2:W-:Y:S02]  /*79a0*/  @!P1 STG.E desc[UR6][R4.64+0x20], R9 ;  /* 0x0000200904009986 */ /* 0x0005e4000c101906 */
.L_x_53:
[----:B------:R-:W-:Y:S05]  /*79b0*/  BSYNC B0 ;  /* 0x0000000000007941 */ /* 0x000fea0003800000 */
.L_x_52:
[----:B------:R-:W-:Y:S01]  /*79c0*/  ULDC.64 UR4, c[0x0][0x730] ;  /* 0x0001cc0000047ab9 */ /* 0x000fe20000000a00 */
[-C--:B------:R-:W-:Y:S01]  /*79d0*/  FMUL R120, R26, R10.reuse ;  /* 0x0000000a1a787220 */ /* 0x080fe20000400000 */
[----:B------:R-:W-:Y:S01]  /*79e0*/  ISETP.NE.U32.AND P0, PT, RZ, UR4, PT ;  /* 0x00000004ff007c0c */ /* 0x000fe2000bf05070 */
[-C--:B------:R-:W-:Y:S01]  /*79f0*/  FMUL R27, R27, R10.reuse ;  /* 0x0000000a1b1b7220 */ /* 0x080fe20000400000 */
[-C--:B------:R-:W-:Y:S01]  /*7a00*/  FMUL R121, R30, R10.reuse ;  /* 0x0000000a1e797220 */ /* 0x080fe20000400000 */
[-C--:B------:R-:W-:Y:S01]  /*7a10*/  FMUL R31, R31, R10.reuse ;  /* 0x0000000a1f1f7220 */ /* 0x080fe20000400000 */
[----:B------:R-:W-:Y:S01]  /*7a20*/  ISETP.NE.AND.EX P0, PT, RZ, UR5, PT, P0 ;  /* 0x00000005ff007c0c */ /* 0x000fe2000bf05300 */
        /* <DEDUP_REMOVED lines=44> */
[----:B------:R-:W-:Y:S06]  /*7cf0*/  @P0 BRA `(.L_x_54) ;  /* 0x0000000000280947 */ /* 0x000fec0003800000 */
[----:B------:R-:W-:Y:S02]  /*7d00*/  ULDC.64 UR4, c[0x0][0x728] ;  /* 0x0001ca0000047ab9 */ /* 0x000fe40000000a00 */
[----:B------:R-:W-:-:S04]  /*7d10*/  ISETP.NE.U32.AND P0, PT, RZ, UR4, PT ;  /* 0x00000004ff007c0c */ /* 0x000fc8000bf05070 */
[----:B------:R-:W-:-:S13]  /*7d20*/  ISETP.NE.AND.EX P0, PT, RZ, UR5, PT, P0 ;  /* 0x00000005ff007c0c */ /* 0x000fda000bf05300 */
[----:B------:R-:W-:Y:S05]  /*7d30*/  @!P0 BRA `(.L_x_55) ;  /* 0x0000000000108947 */ /* 0x000fea0003800000 */
[----:B--2---:R-:W2:Y:S01]  /*7d40*/  LDC.64 R4, c[0x0][0x728] ;  /* 0x0001ca00ff047b82 */ /* 0x004ea20000000a00 */
[----:B------:R-:W-:Y:S02]  /*7d50*/  ULDC.64 UR4, c[0x0][0x208] ;  /* 0x0000820000047ab9 */ /* 0x000fe40000000a00 */
[----:B--2---:R3:W5:Y:S01]  /*7d60*/  LDG.E R22, desc[UR4][R4.64] ;  /* 0x0000000404167981 */ /* 0x004762000c1e1900 */
[----:B------:R-:W-:Y:S05]  /*7d70*/  BRA `(.L_x_54) ;  /* 0x0000000000087947 */ /* 0x000fea0003800000 */
.L_x_55:
[----:B------:R-:W-:Y:S02]  /*7d80*/  ULDC UR4, c[0x0][0x720] ;  /* 0x0001c80000047ab9 */ /* 0x000fe40000000800 */
[----:B------:R-:W-:-:S07]  /*7d90*/  MOV R22, UR4 ;  /* 0x0000000400167c02 */ /* 0x000fce0008000f00 */
.L_x_54:
[----:B-1----:R-:W-:-:S04]  /*7da0*/  MOV R0, RZ ;  /* 0x000000ff00007202 */ /* 0x002fc80000000f00 */
[----:B------:R-:W-:-:S13]  /*7db0*/  LOP3.LUT P0, RZ, R0, 0x1bf, RZ, 0xc0, !PT ;  /* 0x000001bf00ff7812 */ /* 0x000fda000780c0ff */
[----:B------:R-:W-:Y:S05]  /*7dc0*/  @!P0 BRA `(.L_x_56) ;  /* 0x0000000000408947 */ /* 0x000fea0003800000 */
[----:B------:R-:W-:Y:S01]  /*7dd0*/  MOV R14, 0x0 ;  /* 0x00000000000e7802 */ /* 0x000fe20000000f00 */
[----:B------:R-:W-:Y:S01]  /*7de0*/  ULDC.64 UR4, c[0x4][0x70] ;  /* 0x01001c0000047ab9 */ /* 0x000fe20000000a00 */
[----:B------:R-:W-:Y:S01]  /*7df0*/  ULDC.64 UR6, c[0x4][0x8] ;  /* 0x0100020000067ab9 */ /* 0x000fe20000000a00 */
[----:B--23--:R-:W-:Y:S02]  /*7e00*/  MOV R4, UR4 ;  /* 0x0000000400047c02 */ /* 0x00cfe40008000f00 */
[----:B------:R-:W-:Y:S01]  /*7e10*/  MOV R5, UR5 ;  /* 0x0000000500057c02 */ /* 0x000fe20008000f00 */
[----:B------:R-:W1:Y:S01]  /*7e20*/  LDC.64 R14, c[0x4][R14] ;  /* 0x010000000e0e7b82 */ /* 0x000e620000000a00 */
[----:B------:R-:W-:Y:S01]  /*7e30*/  ULDC.64 UR4, c[0x4][0x78] ;  /* 0x01001e0000047ab9 */ /* 0x000fe20000000a00 */
[----:B------:R-:W-:Y:S02]  /*7e40*/  MOV R10, UR6 ;  /* 0x00000006000a7c02 */ /* 0x000fe40008000f00 */
[----:B------:R-:W-:-:S02]  /*7e50*/  MOV R6, UR4 ;  /* 0x0000000400067c02 */ /* 0x000fc40008000f00 */
[----:B------:R-:W-:Y:S02]  /*7e60*/  MOV R7, UR5 ;  /* 0x0000000500077c02 */ /* 0x000fe40008000f00 */
[----:B------:R-:W-:Y:S02]  /*7e70*/  MOV R11, UR7 ;  /* 0x00000007000b7c02 */ /* 0x000fe40008000f00 */
[----:B------:R-:W-:Y:S02]  /*7e80*/  MOV R8, 0x70 ;  /* 0x0000007000087802 */ /* 0x000fe40000000f00 */
[----:B------:R-:W-:Y:S02]  /*7e90*/  MOV R12, 0x1 ;  /* 0x00000001000c7802 */ /* 0x000fe40000000f00 */
[----:B------:R-:W-:-:S07]  /*7ea0*/  MOV R13, RZ ;  /* 0x000000ff000d7202 */ /* 0x000fce0000000f00 */
[----:B------:R-:W-:-:S07]  /*7eb0*/  LEPC R20, `(.L_x_56) ;  /* 0x000000001014794e */ /* 0x000fce0000000000 */
[----:B-1---5:R-:W-:Y:S05]  /*7ec0*/  CALL.ABS.NOINC R14 ;  /* 0x000000000e007343 */ /* 0x022fea0003c00000 */
.L_x_56:
[----:B------:R-:W1:Y:S01]  /*7ed0*/  S2R R3, SR_CgaCtaId ;  /* 0x0000000000037919 */ /* 0x000e620000008800 */
[----:B------:R-:W-:Y:S02]  /*7ee0*/  R2UR UR4, R19 ;  /* 0x00000000130472ca */ /* 0x000fe400000e0000 */
[----:B------:R-:W-:-:S11]  /*7ef0*/  MOV R0, 0x400 ;  /* 0x0000040000007802 */ /* 0x000fd60000000f00 */
[----:B--23--:R-:W-:Y:S02]  /*7f00*/  MOV R5, UR4 ;  /* 0x0000000400057c02 */ /* 0x00cfe40008000f00 */
[----:B-1----:R-:W-:-:S05]  /*7f10*/  LEA R0, R3, R0, 0x18 ;  /* 0x0000000003007211 */ /* 0x002fca00078ec0ff */
[----:B------:R-:W-:-:S05]  /*7f20*/  IMAD R30, R5, 0x2200, R0 ;  /* 0x00002200051e7824 */ /* 0x000fca00078e0200 */
[----:B------:R-:W-:-:S04]  /*7f30*/  IADD3 R26, R30, 0x45e00, RZ ;  /* 0x00045e001e1a7810 */ /* 0x000fc80007ffe0ff */
[----:B------:R-:W-:-:S13]  /*7f40*/  LOP3.LUT P0, RZ, R26, 0x1b0, RZ, 0xc0, !PT ;  /* 0x000001b01aff7812 */ /* 0x000fda000780c0ff */
[----:B------:R-:W-:Y:S05]  /*7f50*/  @!P0 BRA `(.L_x_57) ;  /* 0x0000000000408947 */ /* 0x000fea0003800000 */
[----:B------:R-:W-:Y:S01]  /*7f60*/  MOV R14, 0x0 ;  /* 0x00000000000e7802 */ /* 0x000fe20000000f00 */
[----:B------:R-:W-:Y:S01]  /*7f70*/  ULDC.64 UR4, c[0x4][0x70] ;  /* 0x01001c0000047ab9 */ /* 0x000fe20000000a00 */
[----:B------:R-:W-:Y:S01]  /*7f80*/  ULDC.64 UR6, c[0x4][0x78] ;  /* 0x01001e0000067ab9 */ /* 0x000fe20000000a00 */
[----:B------:R-:W-:Y:S02]  /*7f90*/  MOV R4, UR4 ;  /* 0x0000000400047c02 */ /* 0x000fe40008000f00 */
        /* <DEDUP_REMOVED lines=12> */
.L_x_57:
[C---:B------:R-:W-:Y:S01]  /*8060*/  SHF.L.U32 R0, R2.reuse, 0x4, RZ ;  /* 0x0000000402007819 */ /* 0x040fe200000006ff */
[----:B------:R-:W-:Y:S01]  /*8070*/  ULDC.64 UR4, c[0x0][0x730] ;  /* 0x0001cc0000047ab9 */ /* 0x000fe20000000a00 */
[----:B------:R-:W-:Y:S02]  /*8080*/  SHF.L.U32 R3, R2, 0x5, RZ ;  /* 0x0000000502037819 */ /* 0x000fe400000006ff */
[----:B------:R-:W-:Y:S02]  /*8090*/  LOP3.LUT R0, R0, 0x600, RZ, 0xc0, !PT ;  /* 0x0000060000007812 */ /* 0x000fe400078ec0ff */
[----:B------:R-:W-:Y:S02]  /*80a0*/  LOP3.LUT R4, R3, 0xc0, RZ, 0xc0, !PT ;  /* 0x000000c003047812 */ /* 0x000fe400078ec0ff */
[----:B------:R-:W-:Y:S02]  /*80b0*/  LOP3.LUT R0, R0, 0x20, R3, 0xf8, !PT ;  /* 0x0000002000007812 */ /* 0x000fe400078ef803 */
[----:B------:R-:W-:-:S02]  /*80c0*/  SHF.R.U32.HI R5, RZ, 0x1, R2 ;  /* 0x00000001ff057819 */ /* 0x000fc40000011602 */
[----:B------:R-:W-:Y:S02]  /*80d0*/  LOP3.LUT R3, R0, 0x100, R3, 0xf8, !PT ;  /* 0x0000010000037812 */ /* 0x000fe400078ef803 */
[----:B------:R-:W-:Y:S02]  /*80e0*/  LOP3.LUT R0, R2, 0x7f, RZ, 0xc0, !PT ;  /* 0x0000007f02007812 */ /* 0x000fe400078ec0ff */
[----:B------:R-:W-:Y:S01]  /*80f0*/  ISETP.NE.U32.AND P0, PT, RZ, UR4, PT ;  /* 0x00000004ff007c0c */ /* 0x000fe2000bf05070 */
[----:B------:R-:W-:Y:S01]  /*8100*/  ULDC UR4, c[0x0][0x720] ;  /* 0x0001c80000047ab9 */ /* 0x000fe20000000800 */
[----:B------:R-:W-:Y:S02]  /*8110*/  IADD3 R0, R0, 0x1f, RZ ;  /* 0x0000001f00007810 */ /* 0x000fe40007ffe0ff */
[----:B------:R-:W-:Y:S02]  /*8120*/  LOP3.LUT R4, R4, 0x8, R5, 0xf8, !PT ;  /* 0x0000000804047812 */ /* 0x000fe400078ef805 */
[----:B------:R-:W-:-:S02]  /*8130*/  ISETP.NE.AND.EX P0, PT, RZ, UR5, PT, P0 ;  /* 0x00000005ff007c0c */ /* 0x000fc4000bf05300 */
[----:B------:R-:W-:Y:S02]  /*8140*/  ISETP.GT.U32.AND P1, PT, R0, 0x3e, PT ;  /* 0x0000003e0000780c */ /* 0x000fe40003f24070 */
[----:B------:R-:W-:Y:S02]  /*8150*/  SHF.L.U32 R5, R2, 0x2, RZ ;  /* 0x0000000202057819 */ /* 0x000fe400000006ff */
[----:B-----5:R-:W-:Y:S02]  /*8160*/  FSEL R122, R22, UR4, !P0 ;  /* 0x00000004167a7c08 */ /* 0x020fe4000c000000 */
[----:B------:R-:W-:Y:S02]  /*8170*/  LOP3.LUT R4, R4, 0x18, R5, 0x78, !PT ;  /* 0x0000001804047812 */ /* 0x000fe400078e7805 */
[----:B------:R-:W-:Y:S01]  /*8180*/  LOP3.LUT P0, RZ, R2, 0x4, RZ, 0xc0, !PT ;  /* 0x0000000402ff7812 */ /* 0x000fe2000780c0ff */
[----:B------:R-:W-:Y:S01]  /*8190*/  FMUL R5, R120, R122 ;  /* 0x0000007a78057220 */ /* 0x000fe20000400000 */
[----:B------:R-:W-:Y:S01]  /*81a0*/  LOP3.LUT R3, R3, R4, RZ, 0xfc, !PT ;  /* 0x0000000403037212 */ /* 0x000fe200078efcff */
        /* <DEDUP_REMOVED lines=15> */
[----:B------:R-:W-:Y:S01]  /*82a0*/  MOV R21, 0x20 ;  /* 0x0000002000157802 */ /* 0x000fe20000000f00 */
        /* <DEDUP_REMOVED lines=14> */
[----:B------:R-:W-:Y:S01]  /*8390*/  F2FP.F16.F32.PACK_AB R5, R0, R5 ;  /* 0x000000050005723e */ /* 0x000fe200000000ff */
[----:B------:R-:W-:Y:S01]  /*83a0*/  FMUL R41, R41, R122 ;  /* 0x0000007a29297220 */ /* 0x000fe20000400000 */
[----:B------:R-:W-:Y:S01]  /*83b0*/  F2FP.F16.F32.PACK_AB R6, R29, R6 ;  /* 0x000000061d06723e */ /* 0x000fe200000000ff */
[-C--:B------:R-:W-:Y:S01]  /*83c0*/  FMUL R40, R40, R122.reuse ;  /* 0x0000007a28287220 */ /* 0x080fe20000400000 */
        /* <DEDUP_REMOVED lines=70> */
[----:B------:R-:W-:Y:S02]  /*8830*/  SEL R21, R21, 0xffffffe0, !P0 ;  /* 0xffffffe015157807 */ /* 0x000fe40004000000 */
[C---:B------:R-:W-:Y:S02]  /*8840*/  LEA R0, R3.reuse, R26, 0x1 ;  /* 0x0000001a03007211 */ /* 0x040fe400078e08ff */
[----:B------:R-:W-:Y:S01]  /*8850*/  LEA R29, R3, R30, 0x1 ;  /* 0x0000001e031d7211 */ /* 0x000fe200078e08ff */
[----:B------:R-:W-:Y:S06]  /*8860*/  @P1 BRA `(.L_x_58) ;  /* 0x0000000000041947 */ /* 0x000fec0003800000 */
[----:B------:R-:W-:-:S04]  /*8870*/  DEPBAR.LE SB0, 0x1 ;  /* 0x000080400000791a */ /* 0x000fc80000000000 */
.L_x_58:
[----:B------:R-:W-:Y:S05]  /*8880*/  WARPSYNC.ALL ;  /* 0x0000000000007948 */ /* 0x000fea0003800000 */
[----:B------:R-:W-:Y:S01]  /*8890*/  BAR.SYNC.DEFER_BLOCKING 0x1, 0x80 ;  /* 0x0042000000007b1d */ /* 0x000fe20000010000 */
[----:B------:R-:W-:Y:S02]  /*88a0*/  IADD3 R3, R0, R21, RZ ;  /* 0x0000001500037210 */ /* 0x000fe40007ffe0ff */
[----:B------:R-:W-:Y:S02]  /*88b0*/  F2FP.F16.F32.PACK_AB R13, R13, R14 ;  /* 0x0000000e0d0d723e */ /* 0x000fe400000000ff */
[----:B------:R-:W-:Y:S01]  /*88c0*/  F2FP.F16.F32.PACK_AB R24, R24, R27 ;  /* 0x0000001b1818723e */ /* 0x000fe200000000ff */
[----:B------:R-:W-:Y:S01]  /*88d0*/  BSSY B0, `(.L_x_59) ;  /* 0x0000020000007945 */ /* 0x000fe20003800000 */
[----:B------:R-:W-:-:S02]  /*88e0*/  F2FP.F16.F32.PACK_AB R12, R41, R40 ;  /* 0x00000028290c723e */ /* 0x000fc400000000ff */
[----:B------:R-:W-:Y:S02]  /*88f0*/  F2FP.F16.F32.PACK_AB R14, R45, R44 ;  /* 0x0000002c2d0e723e */ /* 0x000fe400000000ff */
[----:B------:R-:W-:Y:S02]  /*8900*/  F2FP.F16.F32.PACK_AB R15, R15, R20 ;  /* 0x000000140f0f723e */ /* 0x000fe400000000ff */
[----:B------:R-:W-:Y:S02]  /*8910*/  F2FP.F16.F32.PACK_AB R25, R28, R31 ;  /* 0x0000001f1c19723e */ /* 0x000fe400000000ff */
[----:B------:R-:W-:Y:S02]  /*8920*/  F2FP.F16.F32.PACK_AB R26, R53, R52 ;  /* 0x00000034351a723e */ /* 0x000fe400000000ff */
[----:B------:R-:W-:Y:S02]  /*8930*/  F2FP.F16.F32.PACK_AB R27, R34, R35 ;  /* 0x00000023221b723e */ /* 0x000fe400000000ff */
[----:B------:R-:W-:Y:S01]  /*8940*/  IADD3 R21, R21, 0x1000, R0 ;  /* 0x0000100015157810 */ /* 0x000fe20007ffe000 */
[----:B------:R1:W-:Y:S04]  /*8950*/  STSM.16.M88.4 [R29+0x45e00], R4 ;  /* 0x045e00041d007844 */ /* 0x0003e80000000200 */
[----:B------:R1:W-:Y:S01]  /*8960*/  STSM.16.M88.4 [R3], R8 ;  /* 0x0000000803007844 */ /* 0x0003e20000000200 */
[----:B------:R-:W-:Y:S01]  /*8970*/  @!PT LDS RZ, [RZ] ;  /* 0x00000000fffff984 */ /* 0x000fe20000000800 */
[----:B------:R-:W-:Y:S01]  /*8980*/  @!PT LDS RZ, [RZ] ;  /* 0x00000000fffff984 */ /* 0x000fe20000000800 */
[----:B------:R-:W-:Y:S01]  /*8990*/  @!PT LDS RZ, [RZ] ;  /* 0x00000000fffff984 */ /* 0x000fe20000000800 */
[----:B------:R-:W-:Y:S01]  /*89a0*/  @!PT LDS RZ, [RZ] ;  /* 0x00000000fffff984 */ /* 0x000fe20000000800 */
[----:B------:R2:W-:Y:S06]  /*89b0*/  MEMBAR.ALL.CTA ;  /* 0x0000000000007992 */ /* 0x0005ec0000008000 */
[----:B--2---:R-:W2:Y:S02]  /*89c0*/  FENCE.VIEW.ASYNC.S ;  /* 0x00000000000073c6 */ /* 0x004ea40000000000 */
[----:B--2---:R-:W-:Y:S06]  /*89d0*/  BAR.SYNC.DEFER_BLOCKING 0x1, 0x80 ;  /* 0x0042000000007b1d */ /* 0x004fec0000010000 */
[----:B------:R-:W-:Y:S05]  /*89e0*/  @P1 BRA `(.L_x_60) ;  /* 0x0000000000381947 */ /* 0x000fea0003800000 */
[----:B------:R-:W-:Y:S01]  /*89f0*/  R2UR UR4, R185 ;  /* 0x00000000b90472ca */ /* 0x000fe200000e0000 */
[----:B------:R-:W-:Y:S01]  /*8a00*/  ULDC.64 UR8, c[0x0][0x198] ;  /* 0x0000660000087ab9 */ /* 0x000fe20000000a00 */
[----:B------:R-:W-:Y:S01]  /*8a10*/  R2UR UR5, R186 ;  /* 0x00000000ba0572ca */ /* 0x000fe200000e0000 */
[----:B------:R-:W-:Y:S01]  /*8a20*/  UIADD3 UR6, UP0, UR8, 0x670, URZ ;  /* 0x0000067008067890 */ /* 0x000fe2000ff1e03f */
[----:B------:R-:W-:Y:S01]  /*8a30*/  R2UR UR40, R30 ;  /* 0x000000001e2872ca */ /* 0x000fe200000e0000 */
[----:B------:R-:W-:Y:S02]  /*8a40*/  UMOV UR41, URZ ;  /* 0x0000003f00297c82 */ /* 0x000fe40008000000 */
[----:B------:R-:W-:-:S06]  /*8a50*/  UIADD3.X UR7, URZ, UR9, URZ, UP0, !UPT ;  /* 0x000000093f077290 */ /* 0x000fcc00087fe43f */
[----:B------:R-:W-:-:S03]  /*8a60*/  UIADD3 UR43, -UR4, URZ, URZ ;  /* 0x0000003f042b7290 */ /* 0x000fc6000fffe13f */
[----:B------:R-:W-:Y:S01]  /*8a70*/  ULDC UR4, c[0x0][0xa10] ;  /* 0x0002840000047ab9 */ /* 0x000fe20000000800 */
[----:B------:R-:W-:Y:S02]  /*8a80*/  UIADD3 UR40, UR40, 0x45e00, URZ ;  /* 0x00045e0028287890 */ /* 0x000fe4000fffe03f */
[----:B------:R-:W-:-:S09]  /*8a90*/  UIMAD UR43, UR4, UR43, UR5 ;  /* 0x0000002b042b72a4 */ /* 0x000fd2000f8e0205 */
[----:B------:R2:W-:Y:S01]  /*8aa0*/  UTMASTG.4D [UR40], [UR6] ;  /* 0x00000028060073b5 */ /* 0x0005e20008018000 */
[----:B------:R0:W-:Y:S01]  /*8ab0*/  UTMACMDFLUSH ;  /* 0x00000000000079b7 */ /* 0x0001e20000000000 */
[----:B--2---:R-:W-:-:S04]  /*8ac0*/  DEPBAR.LE SB0, 0x1 ;  /* 0x000080400000791a */ /* 0x004fc80000000000 */
.L_x_60:
[----:B------:R-:W-:Y:S05]  /*8ad0*/  BSYNC B0 ;  /* 0x0000000000007941 */ /* 0x000fea0003800000 */
.L_x_59:
[----:B------:R-:W-:Y:S01]  /*8ae0*/  BAR.SYNC.DEFER_BLOCKING 0x1, 0x80 ;  /* 0x0042000000007b1d */ /* 0x000fe20000010000 */
[----:B-1----:R-:W-:Y:S02]  /*8af0*/  F2FP.F16.F32.PACK_AB R4, R57, R56 ;  /* 0x000000383904723e */ /* 0x002fe400000000ff */
[----:B------:R-:W-:Y:S02]  /*8b00*/  F2FP.F16.F32.PACK_AB R5, R38, R39 ;  /* 0x000000272605723e */ /* 0x000fe400000000ff */
[----:B------:R-:W-:Y:S01]  /*8b10*/  F2FP.F16.F32.PACK_AB R6, R61, R60 ;  /* 0x0000003c3d06723e */ /* 0x000fe200000000ff */
[----:B------:R-:W-:Y:S01]  /*8b20*/  BSSY B0, `(.L_x_61) ;  /* 0x0000020000007945 */ /* 0x000fe20003800000 */
[----:B------:R-:W-:Y:S02]  /*8b30*/  F2FP.F16.F32.PACK_AB R7, R42, R43 ;  /* 0x0000002b2a07723e */ /* 0x000fe400000000ff */
[----:B------:R-:W-:Y:S02]  /*8b40*/  F2FP.F16.F32.PACK_AB R8, R65, R64 ;  /* 0x000000404108723e */ /* 0x000fe400000000ff */
[----:B------:R-:W-:-:S02]  /*8b50*/  F2FP.F16.F32.PACK_AB R9, R46, R47 ;  /* 0x0000002f2e09723e */ /* 0x000fc400000000ff */
[----:B------:R-:W-:Y:S02]  /*8b60*/  F2FP.F16.F32.PACK_AB R10, R69, R68 ;  /* 0x00000044450a723e */ /* 0x000fe400000000ff */
[----:B------:R-:W-:Y:S01]  /*8b70*/  F2FP.F16.F32.PACK_AB R11, R48, R49 ;  /* 0x00000031300b723e */ /* 0x000fe200000000ff */
        /* <DEDUP_REMOVED lines=15> */
[----:B------:R-:W-:Y:S01]  /*8c70*/  UMOV UR9, 0x20 ;  /* 0x0000002000097882 */ /* 0x000fe20000000000 */
[----:B------:R-:W-:Y:S01]  /*8c80*/  UMOV UR10, UR42 ;  /* 0x0000002a000a7c82 */ /* 0x000fe20008000000 */
[----:B------:R-:W-:Y:S01]  /*8c90*/  UIADD3.X UR7, URZ, UR13, URZ, UP0, !UPT ;  /* 0x0000000d3f077290 */ /* 0x000fe200087fe43f */
[----:B------:R-:W-:-:S05]  /*8ca0*/  UMOV UR12, UR44 ;  /* 0x0000002c000c7c82 */ /* 0x000fca0008000000 */
[----:B------:R-:W-:-:S03]  /*8cb0*/  UIADD3 UR11, -UR4, URZ, URZ ;  /* 0x0000003f040b7290 */ /* 0x000fc6000fffe13f */
[----:B------:R-:W-:Y:S01]  /*8cc0*/  ULDC UR4, c[0x0][0xa10] ;  /* 0x0002840000047ab9 */ /* 0x000fe20000000800 */
[----:B------:R-:W-:Y:S02]  /*8cd0*/  UIADD3 UR8, UR8, 0x46e00, URZ ;  /* 0x00046e0008087890 */ /* 0x000fe4000fffe03f */
[----:B------:R-:W-:-:S09]  /*8ce0*/  UIMAD UR11, UR4, UR11, UR5 ;  /* 0x0000000b040b72a4 */ /* 0x000fd2000f8e0205 */
[----:B------:R2:W-:Y:S01]  /*8cf0*/  UTMASTG.4D [UR8], [UR6] ;  /* 0x00000008060073b5 */ /* 0x0005e20008018000 */
[----:B------:R0:W-:Y:S01]  /*8d00*/  UTMACMDFLUSH ;  /* 0x00000000000079b7 */ /* 0x0001e20000000000 */
[----:B--2---:R-:W-:-:S04]  /*8d10*/  DEPBAR.LE SB0, 0x1 ;  /* 0x000080400000791a */ /* 0x004fc80000000000 */
.L_x_62:
[----:B------:R-:W-:Y:S05]  /*8d20*/  BSYNC B0 ;  /* 0x0000000000007941 */ /* 0x000fea0003800000 */
.L_x_61:
[----:B------:R-:W-:Y:S01]  /*8d30*/  BAR.SYNC.DEFER_BLOCKING 0x1, 0x80 ;  /* 0x0042000000007b1d */ /* 0x000fe20000010000 */
[----:B------:R-:W-:Y:S02]  /*8d40*/  F2FP.F16.F32.PACK_AB R80, R81, R80 ;  /* 0x000000505150723e */ /* 0x000fe400000000ff */
[----:B-1----:R-:W-:Y:S02]  /*8d50*/  F2FP.F16.F32.PACK_AB R12, R73, R72 ;  /* 0x00000048490c723e */ /* 0x002fe400000000ff */
[----:B------:R-:W-:Y:S01]  /*8d60*/  F2FP.F16.F32.PACK_AB R13, R50, R51 ;  /* 0x00000033320d723e */ /* 0x000fe200000000ff */
[----:B------:R-:W-:Y:S01]  /*8d70*/  BSSY B0, `(.L_x_63) ;  /* 0x0000020000007945 */ /* 0x000fe20003800000 */
[----:B------:R-:W-:Y:S02]  /*8d80*/  F2FP.F16.F32.PACK_AB R14, R77, R76 ;  /* 0x0000004c4d0e723e */ /* 0x000fe400000000ff */
[----:B------:R-:W-:Y:S02]  /*8d90*/  F2FP.F16.F32.PACK_AB R15, R54, R55 ;  /* 0x00000037360f723e */ /* 0x000fe400000000ff */
[----:B------:R-:W-:-:S02]  /*8da0*/  F2FP.F16.F32.PACK_AB R81, R58, R59 ;  /* 0x0000003b3a51723e */ /* 0x000fc400000000ff */
[----:B------:R-:W-:Y:S02]  /*8db0*/  F2FP.F16.F32.PACK_AB R82, R85, R84 ;  /* 0x000000545552723e */ /* 0x000fe400000000ff */
[----:B------:R-:W-:Y:S01]  /*8dc0*/  F2FP.F16.F32.PACK_AB R83, R62, R63 ;  /* 0x0000003f3e53723e */ /* 0x000fe200000000ff */
[----:B------:R1:W-:Y:S04]  /*8dd0*/  STSM.16.M88.4 [R0], R4 ;  /* 0x0000000400007844 */ /* 0x0003e80000000200 */
        /* <DEDUP_REMOVED lines=25> */
.L_x_64:
[----:B------:R-:W-:Y:S05]  /*8f70*/  BSYNC B0 ;  /* 0x0000000000007941 */ /* 0x000fea0003800000 */
.L_x_63:
[----:B------:R-:W-:Y:S01]  /*8f80*/  BAR.SYNC.DEFER_BLOCKING 0x1, 0x80 ;  /* 0x0042000000007b1d */ /* 0x000fe20000010000 */
[----:B------:R-:W-:Y:S02]  /*8f90*/  F2FP.F16.F32.PACK_AB R88, R89, R88 ;  /* 0x000000585958723e */ /* 0x000fe400000000ff */
        /* <DEDUP_REMOVED lines=15> */
[----:B---3--:R-:W3:Y:S02]  /*9090*/  FENCE.VIEW.ASYNC.S ;  /* 0x00000000000073c6 */ /* 0x008ee40000000000 */
[----:B---3--:R-:W-:Y:S06]  /*90a0*/  BAR.SYNC.DEFER_BLOCKING 0x1, 0x80 ;  /* 0x0042000000007b1d */ /* 0x008fec0000010000 */
        /* <DEDUP_REMOVED lines=16> */
[----:B---3--:R-:W-:-:S04]  /*91b0*/  DEPBAR.LE SB0, 0x1 ;  /* 0x000080400000791a */ /* 0x008fc80000000000 */
.L_x_66:
[----:B------:R-:W-:Y:S05]  /*91c0*/  BSYNC B0 ;  /* 0x0000000000007941 */ /* 0x000fea0003800000 */
.L_x_65:
        /* <DEDUP_REMOVED lines=17> */
[----:B----4-:R-:W4:Y:S02]  /*92e0*/  FENCE.VIEW.ASYNC.S ;  /* 0x00000000000073c6 */ /* 0x010f240000000000 */
[----:B----4-:R-:W-:Y:S06]  /*92f0*/  BAR.SYNC.DEFER_BLOCKING 0x1, 0x80 ;  /* 0x0042000000007b1d */ /* 0x010fec0000010000 */
        /* <DEDUP_REMOVED lines=16> */
[----:B----4-:R-:W-:-:S04]  /*9400*/  DEPBAR.LE SB0, 0x1 ;  /* 0x000080400000791a */ /* 0x010fc80000000000 */
.L_x_68:
[----:B------:R-:W-:Y:S05]  /*9410*/  BSYNC B0 ;  /* 0x0000000000007941 */ /* 0x000fea0003800000 */
.L_x_67:
[----:B------:R-:W-:Y:S06]  /*9420*/  BAR.SYNC.DEFER_BLOCKING 0x1, 0x80 ;  /* 0x0042000000007b1d */ /* 0x000fec0000010000 */
[----:B------:R-:W-:Y:S01]  /*9430*/  BSSY B0, `(.L_x_69) ;  /* 0x000001a000007945 */ /* 0x000fe20003800000 */
[----:B------:R4:W-:Y:S04]  /*9440*/  STSM.16.M88.4 [R0+0x1000], R104 ;  /* 0x0010006800007844 */ /* 0x0009e80000000200 */
[----:B------:R4:W-:Y:S01]  /*9450*/  STSM.16.M88.4 [R21], R112 ;  /* 0x0000007015007844 */ /* 0x0009e20000000200 */
[----:B------:R-:W-:Y:S01]  /*9460*/  @!PT LDS RZ, [RZ] ;  /* 0x00000000fffff984 */ /* 0x000fe20000000800 */
[----:B------:R-:W-:Y:S01]  /*9470*/  @!PT LDS RZ, [RZ] ;  /* 0x00000000fffff984 */ /* 0x000fe20000000800 */
[----:B------:R-:W-:Y:S01]  /*9480*/  @!PT LDS RZ, [RZ] ;  /* 0x00000000fffff984 */ /* 0x000fe20000000800 */
[----:B------:R-:W-:Y:S01]  /*9490*/  @!PT LDS RZ, [RZ] ;  /* 0x00000000fffff984 */ /* 0x000fe20000000800 */
[----:B------:R5:W-:Y:S06]  /*94a0*/  MEMBAR.ALL.CTA ;  /* 0x0000000000007992 */ /* 0x000bec0000008000 */
[----:B-----5:R-:W5:Y:S02]  /*94b0*/  FENCE.VIEW.ASYNC.S ;  /* 0x00000000000073c6 */ /* 0x020f640000000000 */
[----:B-----5:R-:W-:Y:S06]  /*94c0*/  BAR.SYNC.DEFER_BLOCKING 0x1, 0x80 ;  /* 0x0042000000007b1d */ /* 0x020fec0000010000 */
        /* <DEDUP_REMOVED lines=14> */
[----:B------:R1:W-:Y:S02]  /*95b0*/  UTMASTG.4D [UR8], [UR6] ;  /* 0x00000008060073b5 */ /* 0x0003e40008018000 */
[----:B-1----:R0:W-:Y:S02]  /*95c0*/  UTMACMDFLUSH ;  /* 0x00000000000079b7 */ /* 0x0021e40000000000 */
.L_x_70:
[----:B------:R-:W-:Y:S05]  /*95d0*/  BSYNC B0 ;  /* 0x0000000000007941 */ /* 0x000fea0003800000 */
.L_x_69:
[----:B------:R-:W-:Y:S01]  /*95e0*/  R2UR UR4, R19 ;  /* 0x00000000130472ca */ /* 0x000fe200000e0000 */
[----:B------:R-:W5:Y:S01]  /*95f0*/  S2UR UR6, SR_CgaCtaId ;  /* 0x00000000000679c3 */ /* 0x000f620000008800 */
[----:B------:R-:W-:Y:S01]  /*9600*/  UMOV UR5, 0x400 ;  /* 0x0000040000057882 */ /* 0x000fe20000000000 */
[----:B------:R-:W-:-:S04]  /*9610*/  DEPBAR.LE SB0, 0x0 ;  /* 0x000080000000791a */ /* 0x000fc80000000000 */
[----:B------:R-:W-:-:S06]  /*9620*/  LOP3.LUT R184, R184, 0x1, RZ, 0x3c, !PT ;  /* 0x00000001b8b87812 */ /* 0x000fcc00078e3cff */
[----:B------:R-:W-:-:S04]  /*9630*/  ULEA UR4, UR4, 0xfffffff8, 0x3 ;  /* 0xfffffff804047891 */ /* 0x000fc8000f8e183f */
[----:B------:R-:W-:-:S04]  /*9640*/  ULOP3.LUT UR4, UR4, 0x8, URZ, 0xc0, !UPT ;  /* 0x0000000804047892 */ /* 0x000fc8000f8ec03f */
[----:B------:R-:W-:Y:S02]  /*9650*/  ULOP3.LUT UR4, UR4, 0x18, URZ, 0x3c, !UPT ;  /* 0x0000001804047892 */ /* 0x000fe4000f8e3c3f */
[----:B-----5:R-:W-:-:S04]  /*9660*/  ULEA UR5, UR6, UR5, 0x18 ;  /* 0x0000000506057291 */ /* 0x020fc8000f8ec03f */
[----:B-1234-:R-:W-:Y:S01]  /*9670*/  MOV R0, UR4 ;  /* 0x0000000400007c02 */ /* 0x01efe20008000f00 */
[----:B------:R-:W-:Y:S02]  /*9680*/  ULDC UR4, c[0x0][0xc] ;  /* 0x0000030000047ab9 */ /* 0x000fe40000000800 */
[----:B------:R-:W-:Y:S01]  /*9690*/  IADD3 R17, R17, UR4, RZ ;  /* 0x0000000411117c10 */ /* 0x000fe2000fffe0ff */
[----:B------:R-:W-:-:S03]  /*96a0*/  ULDC UR4, c[0x0][0xa00] ;  /* 0x0002800000047ab9 */ /* 0x000fc60000000800 */
[----:B------:R-:W-:Y:S01]  /*96b0*/  ISETP.GE.AND P0, PT, R17, UR4, PT ;  /* 0x0000000411007c0c */ /* 0x000fe2000bf06270 */
[----:B------:R1:W-:-:S12]  /*96c0*/  SYNCS.ARRIVE.TRANS64.A1T0 RZ, [R0+UR5+0x4c490], RZ ;  /* 0x04c490ff00ff79a7 */ /* 0x0003d80008100005 */
[----:B-1----:R-:W-:Y:S05]  /*96d0*/  @!P0 BRA `(.L_x_71) ;  /* 0xffffff7400648947 */ /* 0x002fea000383ffff */
[----:B------:R-:W-:Y:S05]  /*96e0*/  EXIT ;  /* 0x000000000000794d */ /* 0x000fea0003800000 */
.L_x_6:
[----:B------:R-:W-:-:S08]  /*96f0*/  NOP ;  /* 0x0000000000007918 */ /* 0x000fd00000000000 */
[----:B------:R-:W2:-:S00]  /*9700*/  USETMAXREG.DEALLOC.CTAPOOL 0x18 ;  /* 0x00000018000079c8 */ /* 0x000e8000080e0500 */
[----:B------:R-:W-:-:S13]  /*9710*/  PLOP3.LUT P3, PT, PT, PT, UP0, 0x80, 0x0 ;  /* 0x000000000000781c */ /* 0x000fda0003f6f008 */
[----:B--2---:R-:W-:Y:S05]  /*9720*/  @!P3 BRA `(.L_x_72) ;  /* 0x000000080090b947 */ /* 0x004fea0003800000 */
[----:B------:R-:W-:-:S13]  /*9730*/  PLOP3.LUT P2, PT, PT, PT, UP1, 0x80, 0x0 ;  /* 0x000000000000781c */ /* 0x000fda0003f4f018 */
[----:B-1----:R-:W-:Y:S05]  /*9740*/  @P2 EXIT ;  /* 0x000000000000294d */ /* 0x002fea0003800000 */
[----:B------:R-:W-:Y:S02]  /*9750*/  ULDC UR4, c[0x0][0xa00] ;  /* 0x0002800000047ab9 */ /* 0x000fe40000000800 */
[----:B------:R-:W-:-:S13]  /*9760*/  ISETP.GE.AND P2, PT, R17, UR4, PT ;  /* 0x0000000411007c0c */ /* 0x000fda000bf46270 */
[----:B------:R-:W-:Y:S05]  /*9770*/  @P2 EXIT ;  /* 0x000000000000294d */ /* 0x000fea0003800000 */
[----:B------:R-:W-:Y:S01]  /*9780*/  R2UR UR4, R16 ;  /* 0x00000000100472ca */ /* 0x000fe200000e0000 */
[----:B------:R-:W-:Y:S01]  /*9790*/  BSSY B0, `(.L_x_73) ;  /* 0x000009c000007945 */ /* 0x000fe20003800000 */
[----:B------:R-:W-:Y:S01]  /*97a0*/  LOP3.LUT P2, RZ, R2, 0x1f, RZ, 0xc0, !PT ;  /* 0x0000001f02ff7812 */ /* 0x000fe2000784c0ff */
[----:B------:R-:W-:Y:S01]  /*97b0*/  ULDC UR20, c[0x0][0xc] ;  /* 0x0000030000147ab9 */ /* 0x000fe20000000800 */
[----:B------:R-:W-:Y:S01]  /*97c0*/  MOV R4, 0x1 ;  /* 0x0000000100047802 */ /* 0x000fe20000000f00 */
[----:B------:R-:W-:Y:S01]  /*97d0*/  ULDC.64 UR18, c[0x0][0x198] ;  /* 0x0000660000127ab9 */ /* 0x000fe20000000a00 */
[----:B------:R-:W-:Y:S01]  /*97e0*/  PLOP3.LUT P0, PT, P2, P0, PT, 0x2a, 0x0 ;  /* 0x000000000000781c */ /* 0x000fe20001700572 */
[----:B------:R-:W-:Y:S01]  /*97f0*/  ULDC UR21, c[0x0][0xa00] ;  /* 0x0002800000157ab9 */ /* 0x000fe20000000800 */
[----:B------:R-:W-:Y:S02]  /*9800*/  MOV R0, RZ ;  /* 0x000000ff00007202 */ /* 0x000fe40000000f00 */
[----:B------:R-:W-:-:S03]  /*9810*/  MOV R5, 0x1 ;  /* 0x0000000100057802 */ /* 0x000fc60000000f00 */
[----:B------:R-:W-:-:S12]  /*9820*/  ULOP3.LUT UR17, UR4, 0x2, URZ, 0xfc, !UPT ;  /* 0x0000000204117892 */ /* 0x000fd8000f8efc3f */
.L_x_88:
[----:B------:R-:W1:Y:S01]  /*9830*/  LDC R6, c[0x0][0xa04] ;  /* 0x00028100ff067b82 */ /* 0x000e620000000800 */
[----:B------:R-:W-:Y:S01]  /*9840*/  MOV R7, R17 ;  /* 0x0000001100077202 */ /* 0x000fe20000000f00 */
[----:B------:R-:W-:-:S06]  /*9850*/  UMOV UR4, 0xffffffff ;  /* 0xffffffff00047882 */ /* 0x000fcc0000000000 */
[----:B------:R-:W2:Y:S08]  /*9860*/  LDC R10, c[0x0][0xa10] ;  /* 0x00028400ff0a7b82 */ /* 0x000eb00000000800 */
[----:B------:R-:W3:Y:S01]  /*9870*/  LDC R13, c[0x0][0xa1c] ;  /* 0x00028700ff0d7b82 */ /* 0x000ee20000000800 */
[----:B-1----:R-:W-:Y:S02]  /*9880*/  ISETP.NE.AND P2, PT, R6, 0x1, PT ;  /* 0x000000010600780c */ /* 0x002fe40003f45270 */
[----:B--2---:R-:W-:-:S11]  /*9890*/  ISETP.NE.AND P3, PT, R10, 0x1, PT ;  /* 0x000000010a00780c */ /* 0x004fd60003f65270 */
[----:B------:R-:W1:Y:S01]  /*98a0*/  @P2 LDC.64 R8, c[0x0][0xa08] ;  /* 0x00028200ff082b82 */ /* 0x000e620000000a00 */
[----:B---3--:R-:W-:-:S07]  /*98b0*/  ISETP.NE.AND P4, PT, R13, 0x1, PT ;  /* 0x000000010d00780c */ /* 0x008fce0003f85270 */
[----:B------:R-:W2:Y:S08]  /*98c0*/  @P3 LDC R12, c[0x0][0xa14] ;  /* 0x00028500ff0c3b82 */ /* 0x000eb00000000800 */
[----:B------:R-:W3:Y:S08]  /*98d0*/  @P3 LDC R11, c[0x0][0xa18] ;  /* 0x00028600ff0b3b82 */ /* 0x000ef00000000800 */
[----:B------:R-:W4:Y:S01]  /*98e0*/  @P4 LDC.64 R2, c[0x0][0xa20] ;  /* 0x00028800ff024b82 */ /* 0x000f220000000a00 */
[----:B-1----:R-:W-:-:S05]  /*98f0*/  @P2 IMAD.HI.U32 R8, R17, R8, RZ ;  /* 0x0000000811082227 */ /* 0x002fca00078e00ff */
[----:B------:R-:W-:-:S04]  /*9900*/  @P2 SHF.R.U32.HI R7, RZ, R9, R8 ;  /* 0x00000009ff072219 */ /* 0x000fc80000011608 */
[----:B------:R-:W-:Y:S01]  /*9910*/  MOV R9, R7 ;  /* 0x0000000700097202 */ /* 0x000fe20000000f00 */
[----:B--2---:R-:W-:-:S05]  /*9920*/  @P3 IMAD.HI.U32 R8, R7, R12, RZ ;  /* 0x0000000c07083227 */ /* 0x004fca00078e00ff */
[----:B---3--:R-:W-:-:S05]  /*9930*/  @P3 SHF.R.U32.HI R9, RZ, R11, R8 ;  /* 0x0000000bff093219 */ /* 0x008fca0000011608 */
[----:B----4-:R-:W-:Y:S01]  /*9940*/  @P4 IMAD.HI.U32 R8, R9, R2, RZ ;  /* 0x0000000209084227 */ /* 0x010fe200078e00ff */
[----:B------:R-:W-:-:S04]  /*9950*/  MOV R2, R9 ;  /* 0x0000000900027202 */ /* 0x000fc80000000f00 */
[----:B------:R-:W-:Y:S02]  /*9960*/  @P4 SHF.R.U32.HI R2, RZ, R3, R8 ;  /* 0x00000003ff024219 */ /* 0x000fe40000011608 */
[----:B------:R-:W-:Y:S02]  /*9970*/  IADD3 R3, -R9, RZ, RZ ;  /* 0x000000ff09037210 */ /* 0x000fe40007ffe1ff */
[----:B------:R-:W-:-:S03]  /*9980*/  IADD3 R2, -R2, RZ, RZ ;  /* 0x000000ff02027210 */ /* 0x000fc60007ffe1ff */
[----:B------:R-:W-:Y:S02]  /*9990*/  IMAD R10, R10, R3, R7 ;  /* 0x000000030a0a7224 */ /* 0x000fe400078e0207 */
[----:B------:R-:W-:Y:S01]  /*99a0*/  IMAD R2, R13, R2, R9 ;  /* 0x000000020d027224 */ /* 0x000fe200078e0209 */
[----:B------:R-:W-:Y:S06]  /*99b0*/  BRA.DIV UR4, `(.L_x_74) ;  /* 0x0000001a04e87947 */ /* 0x000fec000b800000 */
[----:B------:R-:W-:-:S13]  /*99c0*/  ELECT P6, URZ, PT ;  /* 0x00000000003f782f */ /* 0x000fda00038c0000 */
.L_x_125:
[----:B------:R-:W-:Y:S01]  /*99d0*/  IADD3 R3, -R7, RZ, RZ ;  /* 0x000000ff07037210 */ /* 0x000fe20007ffe1ff */
[----:B------:R-:W-:Y:S04]  /*99e0*/  BSSY B1, `(.L_x_75) ;  /* 0x0000034000017945 */ /* 0x000fe80003800000 */
[----:B------:R-:W-:Y:S01]  /*99f0*/  IMAD R3, R6, R3, R17 ;  /* 0x0000000306037224 */ /* 0x000fe200078e0211 */
[----:B------:R-:W-:-:S04]  /*9a00*/  MOV R6, RZ ;  /* 0x000000ff00067202 */ /* 0x000fc80000000f00 */
[----:B------:R-:W-:Y:S01]  /*9a10*/  SHF.L.U32 R3, R3, 0x7, RZ ;  /* 0x0000000703037819 */ /* 0x000fe200000006ff */
[----:B------:R-:W-:Y:S06]  /*9a20*/  @!P6 BRA `(.L_x_76) ;  /* 0x0000000000bce947 */ /* 0x000fec0003800000 */
[----:B------:R-:W1:Y:S01]  /*9a30*/  S2R R7, SR_CgaCtaId ;  /* 0x0000000000077919 */ /* 0x000e620000008800 */
[----:B------:R-:W-:-:S04]  /*9a40*/  MOV R6, 0x400 ;  /* 0x0000040000067802 */ /* 0x000fc80000000f00 */
[----:B-1----:R-:W-:Y:S02]  /*9a50*/  LEA R9, R7, R6, 0x18 ;  /* 0x0000000607097211 */ /* 0x002fe400078ec0ff */
[----:B------:R-:W-:Y:S02]  /*9a60*/  SHF.L.U32 R6, R5, 0x1f, RZ ;  /* 0x0000001f05067819 */ /* 0x000fe400000006ff */
[----:B------:R-:W-:-:S04]  /*9a70*/  LEA R7, R0, R9, 0x3 ;  /* 0x0000000900077211 */ /* 0x000fc800078e18ff */
[----:B------:R-:W1:Y:S02]  /*9a80*/  SYNCS.PHASECHK.TRANS64.TRYWAIT P2, [R7+URZ+0x4c460], R6 ;  /* 0x04c46006070075a7 */ /* 0x000e64000804017f */
[----:B-1----:R-:W-:Y:S05]  /*9a90*/  @!P2 BRA `(.L_x_77) ;  /* 0x0000001800d0a947 */ /* 0x002fea0003800000 */
.L_x_126:
[----:B------:R-:W-:Y:S01]  /*9aa0*/  UPRMT UR4, UR17, 0x9910, URZ ;  /* 0x0000991011047896 */ /* 0x000fe2000800003f */
[----:B-1----:R-:W-:-:S03]  /*9ab0*/  @P1 MOV R6, 0x6000 ;  /* 0x0000600000061802 */ /* 0x002fc60000000f00 */
[----:B------:R-:W-:Y:S01]  /*9ac0*/  UISETP.NE.AND UP0, UPT, UR4, 0x2, UPT ;  /* 0x000000020400788c */ /* 0x000fe2000bf05270 */
[----:B------:R1:W-:Y:S05]  /*9ad0*/  @P1 SYNCS.ARRIVE.TRANS64 RZ, [R7+URZ+0x4c450], R6 ;  /* 0x04c4500607ff19a7 */ /* 0x0003ea000800003f */
[----:B------:R-:W-:-:S13]  /*9ae0*/  PLOP3.LUT P2, PT, PT, PT, UP0, 0x80, 0x0 ;  /* 0x000000000000781c */ /* 0x000fda0003f4f008 */
[----:B-1----:R-:W-:Y:S05]  /*9af0*/  @P2 BRA `(.L_x_78) ;  /* 0x0000000000042947 */ /* 0x002fea0003800000 */
[----:B------:R-:W-:Y:S01]  /*9b00*/  BPT.TRAP 0x1 ;  /* 0x000000040000795c */ /* 0x000fe20000300000 */
.L_x_78:
[----:B------:R-:W-:Y:S05]  /*9b10*/  @P0 BRA `(.L_x_79) ;  /* 0x0000000000040947 */ /* 0x000fea0003800000 */
[----:B------:R-:W-:Y:S01]  /*9b20*/  BPT.TRAP 0x1 ;  /* 0x000000040000795c */ /* 0x000fe20000300000 */
.L_x_79:
[----:B------:R-:W-:Y:S01]  /*9b30*/  R2UR UR5, R9 ;  /* 0x00000000090572ca */ /* 0x000fe200000e0000 */
[----:B------:R-:W-:Y:S01]  /*9b40*/  UIADD3 UR4, UP0, UR18, 0xf0, URZ ;  /* 0x000000f012047890 */ /* 0x000fe2000ff1e03f */
[----:B------:R-:W-:Y:S01]  /*9b50*/  R2UR UR8, R0 ;  /* 0x00000000000872ca */ /* 0x000fe200000e0000 */
[----:B------:R-:W-:Y:S01]  /*9b60*/  UMOV UR10, URZ ;  /* 0x0000003f000a7c82 */ /* 0x000fe20008000000 */
[----:B------:R-:W-:Y:S01]  /*9b70*/  R2UR UR9, R7 ;  /* 0x00000000070972ca */ /* 0x000fe200000e0000 */
[----:B------:R-:W-:Y:S01]  /*9b80*/  UMOV UR6, 0x0 ;  /* 0x0000000000067882 */ /* 0x000fe20000000000 */
[----:B------:R-:W-:Y:S01]  /*9b90*/  R2UR UR11, R3 ;  /* 0x00000000030b72ca */ /* 0x000fe200000e0000 */
[----:B------:R-:W-:Y:S01]  /*9ba0*/  UMOV UR7, 0x10000000 ;  /* 0x1000000000077882 */ /* 0x000fe20000000000 */
[----:B------:R-:W-:Y:S01]  /*9bb0*/  R2UR UR12, R10 ;  /* 0x000000000a0c72ca */ /* 0x000fe200000e0000 */
[----:B------:R-:W-:Y:S01]  /*9bc0*/  UMOV UR15, 0x40 ;  /* 0x00000040000f7882 */ /* 0x000fe20000000000 */
[----:B------:R-:W-:-:S02]  /*9bd0*/  R2UR UR13, R2 ;  /* 0x00000000020d72ca */ /* 0x000fc400000e0000 */
[----:B------:R-:W-:-:S03]  /*9be0*/  IADD3 R0, R0, 0x1, RZ ;  /* 0x0000000100007810 */ /* 0x000fc60007ffe0ff */
[----:B------:R-:W-:Y:S01]  /*9bf0*/  UIMAD UR8, UR8, 0x6000, UR5 ;  /* 0x00006000080878a4 */ /* 0x000fe2000f8e0205 */
[C---:B------:R-:W-:Y:S01]  /*9c00*/  ISETP.NE.AND P2, PT, R0.reuse, 0x2, PT ;  /* 0x000000020000780c */ /* 0x040fe20003f45270 */
[----:B------:R-:W-:Y:S02]  /*9c10*/  UIADD3 UR9, UR9, 0x4c450, URZ ;  /* 0x0004c45009097890 */ /* 0x000fe4000fffe03f */
[----:B------:R-:W-:Y:S01]  /*9c20*/  UIADD3.X UR5, URZ, UR19, URZ, UP0, !UPT ;  /* 0x000000133f057290 */ /* 0x000fe200087fe43f */
[----:B------:R-:W-:Y:S01]  /*9c30*/  SEL R6, RZ, 0x1, P2 ;  /* 0x00000001ff067807 */ /* 0x000fe20001000000 */
[----:B------:R-:W-:Y:S01]  /*9c40*/  UIADD3 UR14, UR8, 0x2000, URZ ;  /* 0x00002000080e7890 */ /* 0x000fe2000fffe03f */
[----:B------:R-:W-:Y:S01]  /*9c50*/  SEL R0, R0, RZ, P2 ;  /* 0x000000ff00007207 */ /* 0x000fe20001000000 */
[----:B------:R-:W-:Y:S01]  /*9c60*/  UIADD3 UR16, UR8, 0x4000, URZ ;  /* 0x0000400008107890 */ /* 0x000fe2000fffe03f */
[----:B------:R-:W-:Y:S02]  /*9c70*/  LOP3.LUT R5, R5, R6, RZ, 0x3c, !PT ;  /* 0x0000000605057212 */ /* 0x000fe400078e3cff */
[----:B------:R-:W-:-:S02]  /*9c80*/  MOV R6, 0x40 ;  /* 0x0000004000067802 */ /* 0x000fc40000000f00 */
[----:B------:R1:W-:Y:S02]  /*9c90*/  UTMALDG.4D [UR8], [UR4], desc[UR6] ;  /* 0x00000608040075b4 */ /* 0x0003e40008019000 */
[----:B-1----:R-:W-:Y:S01]  /*9ca0*/  UMOV UR8, UR14 ;  /* 0x0000000e00087c82 */ /* 0x002fe20008000000 */
[----:B------:R-:W-:Y:S01]  /*9cb0*/  UMOV UR10, UR15 ;  /* 0x0000000f000a7c82 */ /* 0x000fe20008000000 */
[----:B------:R-:W-:Y:S01]  /*9cc0*/  UMOV UR14, 0x80 ;  /* 0x00000080000e7882 */ /* 0x000fe20000000000 */
[----:B------:R1:W-:Y:S02]  /*9cd0*/  UTMALDG.4D [UR8], [UR4], desc[UR6] ;  /* 0x00000608040075b4 */ /* 0x0003e40008019000 */
[----:B-1----:R-:W-:Y:S01]  /*9ce0*/  UMOV UR8, UR16 ;  /* 0x0000001000087c82 */ /* 0x002fe20008000000 */
[----:B------:R-:W-:Y:S02]  /*9cf0*/  UMOV UR10, UR14 ;  /* 0x0000000e000a7c82 */ /* 0x000fe40008000000 */
[----:B------:R1:W-:Y:S02]  /*9d00*/  UTMALDG.4D [UR8], [UR4], desc[UR6] ;  /* 0x00000608040075b4 */ /* 0x0003e40008019000 */
[----:B-1----:R-:W-:Y:S01]  /*9d10*/  NOP ;  /* 0x0000000000007918 */ /* 0x002fe20000000000 */
.L_x_76:
[----:B------:R-:W-:Y:S05]  /*9d20*/  BSYNC B1 ;  /* 0x0000000000017941 */ /* 0x000fea0003800000 */
.L_x_75:
[----:B------:R-:W-:Y:S01]  /*9d30*/  LOP3.LUT P2, RZ, R4, 0xff, RZ, 0xc0, !PT ;  /* 0x000000ff04ff7812 */ /* 0x000fe2000784c0ff */
[----:B------:R-:W-:-:S12]  /*9d40*/  BSSY B1, `(.L_x_80) ;  /* 0x0000009000017945 */ /* 0x000fd80003800000 */
[----:B------:R-:W-:Y:S05]  /*9d50*/  @!P2 BRA `(.L_x_81) ;  /* 0x00000000001ca947 */ /* 0x000fea0003800000 */
[----:B------:R-:W1:Y:S01]  /*9d60*/  S2R R7, SR_CgaCtaId ;  /* 0x0000000000077919 */ /* 0x000e620000008800 */
[----:B------:R-:W-:-:S04]  /*9d70*/  MOV R4, 0x400 ;  /* 0x0000040000047802 */ /* 0x000fc80000000f00 */
[----:B-1----:R-:W-:Y:S02]  /*9d80*/  LEA R7, R7, R4, 0x18 ;  /* 0x0000000407077211 */ /* 0x002fe400078ec0ff */
[----:B------:R-:W-:Y:S02]  /*9d90*/  SHF.L.U32 R4, RZ, 0x1f, RZ ;  /* 0x0000001fff047819 */ /* 0x000fe400000006ff */
[----:B------:R1:W-:Y:S02]  /*9da0*/  SYNCS.ARRIVE.TRANS64.A1T0 RZ, [R7+URZ+0x4c4b0], RZ ;  /* 0x04c4b0ff07ff79a7 */ /* 0x0003e4000810003f */
[----:B------:R-:W2:Y:S02]  /*9db0*/  SYNCS.PHASECHK.TRANS64.TRYWAIT P2, [R7+URZ+0x4c4b0], R4 ;  /* 0x04c4b004070075a7 */ /* 0x000ea4000804017f */
[----:B-12---:R-:W-:Y:S05]  /*9dc0*/  @!P2 BRA `(.L_x_82) ;  /* 0x000000180018a947 */ /* 0x006fea0003800000 */
.L_x_81:
[----:B------:R-:W-:Y:S05]  /*9dd0*/  BSYNC B1 ;  /* 0x0000000000017941 */ /* 0x000fea0003800000 */
.L_x_80:
[----:B------:R-:W-:Y:S04]  /*9de0*/  BSSY B1, `(.L_x_83) ;  /* 0x0000032000017945 */ /* 0x000fe80003800000 */
[----:B------:R-:W-:Y:S05]  /*9df0*/  @!P6 BRA `(.L_x_84) ;  /* 0x0000000000c0e947 */ /* 0x000fea0003800000 */
[----:B-1----:R-:W1:Y:S01]  /*9e00*/  S2R R7, SR_CgaCtaId ;  /* 0x0000000000077919 */ /* 0x002e620000008800 */
[----:B------:R-:W-:Y:S02]  /*9e10*/  MOV R4, 0x400 ;  /* 0x0000040000047802 */ /* 0x000fe40000000f00 */
[----:B------:R-:W-:Y:S02]  /*9e20*/  SHF.L.U32 R9, R5, 0x1f, RZ ;  /* 0x0000001f05097819 */ /* 0x000fe400000006ff */
[----:B-1----:R-:W-:-:S04]  /*9e30*/  LEA R7, R7, R4, 0x18 ;  /* 0x0000000407077211 */ /* 0x002fc800078ec0ff */
[----:B------:R-:W-:-:S04]  /*9e40*/  LEA R4, R0, R7, 0x3 ;  /* 0x0000000700047211 */ /* 0x000fc800078e18ff */
[----:B------:R-:W1:Y:S02]  /*9e50*/  SYNCS.PHASECHK.TRANS64.TRYWAIT P2, [R4+URZ+0x4c460], R9 ;  /* 0x04c46009040075a7 */ /* 0x000e64000804017f */
[----:B-1----:R-:W-:Y:S05]  /*9e60*/  @!P2 BRA `(.L_x_85) ;  /* 0x000000180004a947 */ /* 0x002fea0003800000 */
.L_x_127:
[----:B------:R-:W-:Y:S01]  /*9e70*/  UPRMT UR4, UR17, 0x9910, URZ ;  /* 0x0000991011047896 */ /* 0x000fe2000800003f */
[----:B-1----:R-:W-:-:S03]  /*9e80*/  @P1 MOV R9, 0x6000 ;  /* 0x0000600000091802 */ /* 0x002fc60000000f00 */
[----:B------:R-:W-:Y:S01]  /*9e90*/  UISETP.NE.AND UP0, UPT, UR4, 0x2, UPT ;  /* 0x000000020400788c */ /* 0x000fe2000bf05270 */
[----:B------:R1:W-:Y:S05]  /*9ea0*/  @P1 SYNCS.ARRIVE.TRANS64 RZ, [R4+URZ+0x4c450], R9 ;  /* 0x04c4500904ff19a7 */ /* 0x0003ea000800003f */
[----:B------:R-:W-:-:S13]  /*9eb0*/  PLOP3.LUT P2, PT, PT, PT, UP0, 0x80, 0x0 ;  /* 0x000000000000781c */ /* 0x000fda0003f4f008 */
[----:B-1----:R-:W-:Y:S05]  /*9ec0*/  @P2 BRA `(.L_x_86) ;  /* 0x0000000000042947 */ /* 0x002fea0003800000 */
[----:B------:R-:W-:Y:S01]  /*9ed0*/  BPT.TRAP 0x1 ;  /* 0x000000040000795c */ /* 0x000fe20000300000 */
.L_x_86:
[----:B------:R-:W-:Y:S05]  /*9ee0*/  @P0 BRA `(.L_x_87) ;  /* 0x0000000000040947 */ /* 0x000fea0003800000 */
[----:B------:R-:W-:Y:S01]  /*9ef0*/  BPT.TRAP 0x1 ;  /* 0x000000040000795c */ /* 0x000fe20000300000 */
.L_x_87:
        /* <DEDUP_REMOVED lines=11> */
[----:B------:R-:W-:Y:S02]  /*9fb0*/  R2UR UR13, R2 ;  /* 0x00000000020d72ca */ /* 0x000fe400000e0000 */
[----:B------:R-:W-:-:S03]  /*9fc0*/  IADD3 R0, R0, 0x1, RZ ;  /* 0x0000000100007810 */ /* 0x000fc60007ffe0ff */
[----:B------:R-:W-:Y:S01]  /*9fd0*/  UIADD3 UR11, UR11, UR9, URZ ;  /* 0x000000090b0b7290 */ /* 0x000fe2000fffe03f */
[C---:B------:R-:W-:Y:S01]  /*9fe0*/  ISETP.NE.AND P2, PT, R0.reuse, 0x2, PT ;  /* 0x000000020000780c */ /* 0x040fe20003f45270 */
[----:B------:R-:W-:Y:S02]  /*9ff0*/  UIMAD UR8, UR8, 0x6000, UR5 ;  /* 0x00006000080878a4 */ /* 0x000fe4000f8e0205 */
[----:B------:R-:W-:Y:S01]  /*a000*/  UIADD3 UR9, UR14, 0x4c450, URZ ;  /* 0x0004c4500e097890 */ /* 0x000fe2000fffe03f */
[----:B------:R-:W-:Y:S01]  /*a010*/  SEL R2, RZ, 0x1, P2 ;  /* 0x00000001ff027807 */ /* 0x000fe20001000000 */
[----:B------:R-:W-:Y:S01]  /*a020*/  UIADD3.X UR5, URZ, UR19, URZ, UP0, !UPT ;  /* 0x000000133f057290 */ /* 0x000fe200087fe43f */
[----:B------:R-:W-:Y:S01]  /*a030*/  SEL R0, R0, RZ, P2 ;  /* 0x000000ff00007207 */ /* 0x000fe20001000000 */
[----:B------:R-:W-:Y:S01]  /*a040*/  UIADD3 UR14, UR8, 0x2000, URZ ;  /* 0x00002000080e7890 */ /* 0x000fe2000fffe03f */
[----:B------:R-:W-:Y:S01]  /*a050*/  LOP3.LUT R5, R5, R2, RZ, 0x3c, !PT ;  /* 0x0000000205057212 */ /* 0x000fe200078e3cff */
[----:B------:R-:W-:-:S05]  /*a060*/  UIADD3 UR16, UR8, 0x4000, URZ ;  /* 0x0000400008107890 */ /* 0x000fca000fffe03f */
        /* <DEDUP_REMOVED lines=8> */
[----:B--2---:R-:W-:Y:S01]  /*a0f0*/  NOP ;  /* 0x0000000000007918 */ /* 0x004fe20000000000 */
.L_x_84:
[----:B------:R-:W-:Y:S05]  /*a100*/  BSYNC B1 ;  /* 0x0000000000017941 */ /* 0x000fea0003800000 */
.L_x_83:
[----:B------:R-:W-:Y:S02]  /*a110*/  IADD3 R17, R17, UR20, RZ ;  /* 0x0000001411117c10 */ /* 0x000fe4000fffe0ff */
[----:B-1----:R-:W-:Y:S02]  /*a120*/  PRMT R4, RZ, 0x7610, R4 ;  /* 0x00007610ff047816 */ /* 0x002fe40000000004 */
[----:B------:R-:W-:-:S13]  /*a130*/  ISETP.GE.AND P2, PT, R17, UR21, PT ;  /* 0x0000001511007c0c */ /* 0x000fda000bf46270 */
[----:B------:R-:W-:Y:S05]  /*a140*/  @!P2 BRA `(.L_x_88) ;  /* 0xfffffff400b8a947 */ /* 0x000fea000383ffff */
[----:B------:R-:W-:Y:S05]  /*a150*/  BSYNC B0 ;  /* 0x0000000000007941 */ /* 0x000fea0003800000 */
.L_x_73:
[----:B------:R-:W-:Y:S05]  /*a160*/  EXIT ;  /* 0x000000000000794d */ /* 0x000fea0003800000 */
.L_x_72:
[----:B-1----:R-:W-:Y:S02]  /*a170*/  ULDC UR4, c[0x0][0xa00] ;  /* 0x0002800000047ab9 */ /* 0x002fe40000000800 */
[----:B------:R-:W-:-:S13]  /*a180*/  ISETP.GE.AND P0, PT, R17, UR4, PT ;  /* 0x0000000411007c0c */ /* 0x000fda000bf06270 */
[----:B------:R-:W-:Y:S05]  /*a190*/  @P0 EXIT ;  /* 0x000000000000094d */ /* 0x000fea0003800000 */
[----:B------:R-:W-:Y:S01]  /*a1a0*/  R2UR UR4, R18 ;  /* 0x00000000120472ca */ /* 0x000fe200000e0000 */
[----:B------:R-:W-:Y:S01]  /*a1b0*/  BSSY B0, `(.L_x_89) ;  /* 0x000010f000007945 */ /* 0x000fe20003800000 */
[----:B------:R-:W-:Y:S01]  /*a1c0*/  LOP3.LUT P0, RZ, R2, 0x1f, RZ, 0xc0, !PT ;  /* 0x0000001f02ff7812 */ /* 0x000fe2000780c0ff */
[----:B------:R-:W-:Y:S01]  /*a1d0*/  ULDC.64 UR16, c[0x0][0x198] ;  /* 0x0000660000107ab9 */ /* 0x000fe20000000a00 */
[----:B------:R-:W-:Y:S01]  /*a1e0*/  MOV R5, 0x1 ;  /* 0x0000000100057802 */ /* 0x000fe20000000f00 */
[----:B------:R-:W-:Y:S01]  /*a1f0*/  ULDC UR21, c[0x0][0xc] ;  /* 0x0000030000157ab9 */ /* 0x000fe20000000800 */
[----:B------:R-:W-:Y:S02]  /*a200*/  PLOP3.LUT P0, PT, P0, P2, PT, 0x2a, 0x0 ;  /* 0x000000000000781c */ /* 0x000fe40000704572 */
[----:B------:R-:W-:Y:S02]  /*a210*/  MOV R0, RZ ;  /* 0x000000ff00007202 */ /* 0x000fe40000000f00 */
[----:B------:R-:W-:-:S03]  /*a220*/  MOV R4, 0x1 ;  /* 0x0000000100047802 */ /* 0x000fc60000000f00 */
[----:B------:R-:W-:-:S12]  /*a230*/  ULOP3.LUT UR20, UR4, 0x2, URZ, 0xfc, !UPT ;  /* 0x0000000204147892 */ /* 0x000fd8000f8efc3f */
.L_x_116:
[----:B------:R-:W1:Y:S01]  /*a240*/  LDC R2, c[0x0][0xa04] ;  /* 0x00028100ff027b82 */ /* 0x000e620000000800 */
[----:B------:R-:W-:-:S07]  /*a250*/  UMOV UR4, 0xffffffff ;  /* 0xffffffff00047882 */ /* 0x000fce0000000000 */
        /* <DEDUP_REMOVED lines=9> */
[----:B-1----:R-:W-:Y:S01]  /*a2f0*/  @P3 IMAD.HI.U32 R10, R17, R6, RZ ;  /* 0x00000006110a3227 */ /* 0x002fe200078e00ff */
[----:B------:R-:W-:-:S04]  /*a300*/  MOV R6, R17 ;  /* 0x0000001100067202 */ /* 0x000fc80000000f00 */
[----:B------:R-:W-:-:S04]  /*a310*/  @P3 SHF.R.U32.HI R6, RZ, R7, R10 ;  /* 0x00000007ff063219 */ /* 0x000fc8000001160a */
[----:B------:R-:W-:Y:S01]  /*a320*/  MOV R7, R6 ;  /* 0x0000000600077202 */ /* 0x000fe20000000f00 */
[----:B--2---:R-:W-:-:S05]  /*a330*/  @P4 IMAD.HI.U32 R9, R6, R9, RZ ;  /* 0x0000000906094227 */ /* 0x004fca00078e00ff */
[----:B---3--:R-:W-:-:S04]  /*a340*/  @P4 SHF.R.U32.HI R7, RZ, R12, R9 ;  /* 0x0000000cff074219 */ /* 0x008fc80000011609 */
[----:B------:R-:W-:Y:S01]  /*a350*/  MOV R9, R7 ;  /* 0x0000000700097202 */ /* 0x000fe20000000f00 */
[----:B----4-:R-:W-:-:S05]  /*a360*/  @P5 IMAD.HI.U32 R2, R7, R2, RZ ;  /* 0x0000000207025227 */ /* 0x010fca00078e00ff */
[----:B------:R-:W-:Y:S02]  /*a370*/  @P5 SHF.R.U32.HI R9, RZ, R3, R2 ;  /* 0x00000003ff095219 */ /* 0x000fe40000011602 */
[----:B------:R-:W-:-:S05]  /*a380*/  IADD3 R3, -R7, RZ, RZ ;  /* 0x000000ff07037210 */ /* 0x000fca0007ffe1ff */
[----:B------:R-:W-:Y:S01]  /*a390*/  IMAD R2, R11, R3, R6 ;  /* 0x000000030b027224 */ /* 0x000fe200078e0206 */
[----:B------:R-:W-:-:S05]  /*a3a0*/  IADD3 R3, -R9, RZ, RZ ;  /* 0x000000ff09037210 */ /* 0x000fca0007ffe1ff */
[----:B------:R-:W-:Y:S01]  /*a3b0*/  IMAD R3, R8, R3, R7 ;  /* 0x0000000308037224 */ /* 0x000fe200078e0207 */
[----:B------:R-:W-:Y:S06]  /*a3c0*/  BRA.DIV UR4, `(.L_x_90) ;  /* 0x0000001204c07947 */ /* 0x000fec000b800000 */
[----:B------:R-:W-:-:S13]  /*a3d0*/  ELECT P6, URZ, PT ;  /* 0x00000000003f782f */ /* 0x000fda00038c0000 */
.L_x_130:
[----:B------:R-:W1:Y:S01]  /*a3e0*/  LDC R6, c[0x0][0x28c] ;  /* 0x0000a300ff067b82 */ /* 0x000e620000000800 */
[----:B------:R-:W-:Y:S01]  /*a3f0*/  BSSY B1, `(.L_x_91) ;  /* 0x0000032000017945 */ /* 0x000fe20003800000 */
[----:B-1----:R-:W-:-:S13]  /*a400*/  ISETP.GT.AND P3, PT, R6, RZ, P6 ;  /* 0x000000ff0600720c */ /* 0x002fda0003764270 */
[----:B------:R-:W-:Y:S05]  /*a410*/  @!P3 BRA `(.L_x_92) ;  /* 0x0000000000bcb947 */ /* 0x000fea0003800000 */
[----:B------:R-:W1:Y:S01]  /*a420*/  S2R R8, SR_CgaCtaId ;  /* 0x0000000000087919 */ /* 0x000e620000008800 */
[----:B------:R-:W-:-:S04]  /*a430*/  MOV R7, 0x400 ;  /* 0x0000040000077802 */ /* 0x000fc80000000f00 */
[----:B-1----:R-:W-:Y:S02]  /*a440*/  LEA R9, R8, R7, 0x18 ;  /* 0x0000000708097211 */ /* 0x002fe400078ec0ff */
[----:B------:R-:W-:Y:S02]  /*a450*/  SHF.L.U32 R7, R4, 0x1f, RZ ;  /* 0x0000001f04077819 */ /* 0x000fe400000006ff */
[----:B------:R-:W-:-:S04]  /*a460*/  LEA R8, R0, R9, 0x3 ;  /* 0x0000000900087211 */ /* 0x000fc800078e18ff */
[----:B------:R-:W1:Y:S02]  /*a470*/  SYNCS.PHASECHK.TRANS64.TRYWAIT P4, [R8+URZ+0x4c428], R7 ;  /* 0x04c42807080075a7 */ /* 0x000e64000808017f */
[----:B-1----:R-:W-:Y:S05]  /*a480*/  @!P4 BRA `(.L_x_93) ;  /* 0x0000001000b0c947 */ /* 0x002fea0003800000 */
.L_x_131:
[----:B------:R-:W-:Y:S01]  /*a490*/  UPRMT UR4, UR20, 0x9910, URZ ;  /* 0x0000991014047896 */ /* 0x000fe2000800003f */
[----:B-1----:R-:W-:-:S03]  /*a4a0*/  @P2 MOV R7, 0xc000 ;  /* 0x0000c00000072802 */ /* 0x002fc60000000f00 */
[----:B------:R-:W-:Y:S01]  /*a4b0*/  UISETP.NE.AND UP0, UPT, UR4, 0x2, UPT ;  /* 0x000000020400788c */ /* 0x000fe2000bf05270 */
[----:B------:R1:W-:Y:S05]  /*a4c0*/  @P2 SYNCS.ARRIVE.TRANS64 RZ, [R8+URZ+0x4c400], R7 ;  /* 0x04c4000708ff29a7 */ /* 0x0003ea000800003f */
[----:B------:R-:W-:-:S13]  /*a4d0*/  PLOP3.LUT P4, PT, PT, PT, UP0, 0x80, 0x0 ;  /* 0x000000000000781c */ /* 0x000fda0003f8f008 */
[----:B-1----:R-:W-:Y:S05]  /*a4e0*/  @P4 BRA `(.L_x_94) ;  /* 0x0000000000044947 */ /* 0x002fea0003800000 */
[----:B------:R-:W-:Y:S01]  /*a4f0*/  BPT.TRAP 0x1 ;  /* 0x000000040000795c */ /* 0x000fe20000300000 */
.L_x_94:
[----:B------:R-:W-:Y:S05]  /*a500*/  @P0 BRA `(.L_x_95) ;  /* 0x0000000000040947 */ /* 0x000fea0003800000 */
[----:B------:R-:W-:Y:S01]  /*a510*/  BPT.TRAP 0x1 ;  /* 0x000000040000795c */ /* 0x000fe20000300000 */
.L_x_95:
[----:B------:R-:W-:Y:S01]  /*a520*/  IMAD R9, R0, 0xc000, R9 ;  /* 0x0000c00000097824 */ /* 0x000fe200078e0209 */
[----:B------:R-:W-:Y:S01]  /*a530*/  R2UR UR9, R8 ;  /* 0x00000000080972ca */ /* 0x000fe200000e0000 */
[----:B------:R-:W-:Y:S01]  /*a540*/  UIADD3 UR4, UP0, UR16, 0x1f0, URZ ;  /* 0x000001f010047890 */ /* 0x000fe2000ff1e03f */
[----:B------:R-:W-:Y:S01]  /*a550*/  R2UR UR12, R2 ;  /* 0x00000000020c72ca */ /* 0x000fe200000e0000 */
[----:B------:R-:W-:Y:S01]  /*a560*/  UMOV UR10, URZ ;  /* 0x0000003f000a7c82 */ /* 0x000fe20008000000 */
[----:B------:R-:W-:Y:S01]  /*a570*/  R2UR UR8, R9 ;  /* 0x00000000090872ca */ /* 0x000fe200000e0000 */
[----:B------:R-:W-:Y:S01]  /*a580*/  UIADD3.X UR5, URZ, UR17, URZ, UP0, !UPT ;  /* 0x000000113f057290 */ /* 0x000fe200087fe43f */
[----:B------:R-:W-:Y:S01]  /*a590*/  R2UR UR13, R3 ;  /* 0x00000000030d72ca */ /* 0x000fe200000e0000 */
[----:B------:R-:W-:Y:S01]  /*a5a0*/  UMOV UR6, 0x0 ;  /* 0x0000000000067882 */ /* 0x000fe20000000000 */
[----:B------:R-:W-:Y:S01]  /*a5b0*/  UMOV UR7, 0x10000000 ;  /* 0x1000000000077882 */ /* 0x000fe20000000000 */
[----:B------:R-:W-:Y:S01]  /*a5c0*/  UMOV UR11, URZ ;  /* 0x0000003f000b7c82 */ /* 0x000fe20008000000 */
[----:B------:R-:W-:Y:S01]  /*a5d0*/  UMOV UR19, 0x40 ;  /* 0x0000004000137882 */ /* 0x000fe20000000000 */
[----:B------:R-:W-:-:S02]  /*a5e0*/  IADD3 R0, R0, 0x1, RZ ;  /* 0x0000000100007810 */ /* 0x000fc40007ffe0ff */
[----:B------:R-:W-:Y:S02]  /*a5f0*/  UIADD3 UR9, UR9, 0x4c400, URZ ;  /* 0x0004c40009097890 */ /* 0x000fe4000fffe03f */
[C---:B------:R-:W-:Y:S02]  /*a600*/  ISETP.NE.AND P4, PT, R0.reuse, 0x5, PT ;  /* 0x000000050000780c */ /* 0x040fe40003f85270 */
[----:B------:R-:W-:Y:S02]  /*a610*/  UIADD3 UR14, UR8, 0xc000, URZ ;  /* 0x0000c000080e7890 */ /* 0x000fe4000fffe03f */
[----:B------:R-:W-:Y:S01]  /*a620*/  UIADD3 UR15, UR8, 0x10000, URZ ;  /* 0x00010000080f7890 */ /* 0x000fe2000fffe03f */
[----:B------:R-:W-:Y:S01]  /*a630*/  SEL R7, RZ, 0x1, P4 ;  /* 0x00000001ff077807 */ /* 0x000fe20002000000 */
[----:B------:R-:W-:Y:S01]  /*a640*/  UIADD3 UR18, UR8, 0x14000, URZ ;  /* 0x0001400008127890 */ /* 0x000fe2000fffe03f */
[----:B------:R-:W-:Y:S02]  /*a650*/  SEL R0, R0, RZ, P4 ;  /* 0x000000ff00007207 */ /* 0x000fe40002000000 */
[----:B------:R-:W-:Y:S01]  /*a660*/  UMOV UR8, UR14 ;  /* 0x0000000e00087c82 */ /* 0x000fe20008000000 */
[----:B------:R-:W-:Y:S01]  /*a670*/  UMOV UR14, 0x80 ;  /* 0x00000080000e7882 */ /* 0x000fe20000000000 */
[----:B------:R1:W-:Y:S01]  /*a680*/  UTMALDG.4D [UR8], [UR4], desc[UR6] ;  /* 0x00000608040075b4 */ /* 0x0003e20008019000 */
[----:B------:R-:W-:Y:S01]  /*a690*/  LOP3.LUT R4, R4, R7, RZ, 0x3c, !PT ;  /* 0x0000000704047212 */ /* 0x000fe200078e3cff */
[----:B-1----:R-:W-:Y:S01]  /*a6a0*/  UMOV UR8, UR15 ;  /* 0x0000000f00087c82 */ /* 0x002fe20008000000 */
[----:B------:R-:W-:-:S02]  /*a6b0*/  UMOV UR10, UR19 ;  /* 0x00000013000a7c82 */ /* 0x000fc40008000000 */
[----:B------:R1:W-:Y:S02]  /*a6c0*/  UTMALDG.4D [UR8], [UR4], desc[UR6] ;  /* 0x00000608040075b4 */ /* 0x0003e40008019000 */
[----:B-1----:R-:W-:Y:S01]  /*a6d0*/  UMOV UR8, UR18 ;  /* 0x0000001200087c82 */ /* 0x002fe20008000000 */
[----:B------:R-:W-:Y:S02]  /*a6e0*/  UMOV UR10, UR14 ;  /* 0x0000000e000a7c82 */ /* 0x000fe40008000000 */
[----:B------:R1:W-:Y:S02]  /*a6f0*/  UTMALDG.4D [UR8], [UR4], desc[UR6] ;  /* 0x00000608040075b4 */ /* 0x0003e40008019000 */
[----:B-1----:R-:W-:Y:S01]  /*a700*/  NOP ;  /* 0x0000000000007918 */ /* 0x002fe20000000000 */
.L_x_92:
[----:B------:R-:W-:Y:S05]  /*a710*/  BSYNC B1 ;  /* 0x0000000000017941 */ /* 0x000fea0003800000 */
.L_x_91:
        /* <DEDUP_REMOVED lines=10> */
.L_x_97:
[----:B------:R-:W-:Y:S05]  /*a7c0*/  BSYNC B1 ;  /* 0x0000000000017941 */ /* 0x000fea0003800000 */
.L_x_96:
[----:B------:R-:W-:Y:S01]  /*a7d0*/  BSSY B1, `(.L_x_99) ;  /* 0x0000033000017945 */ /* 0x000fe20003800000 */
[----:B-1----:R-:W-:-:S03]  /*a7e0*/  MOV R8, RZ ;  /* 0x000000ff00087202 */ /* 0x002fc60000000f00 */
        /* <DEDUP_REMOVED lines=8> */
.L_x_132:
[----:B------:R-:W-:Y:S01]  /*a870*/  UPRMT UR4, UR20, 0x9910, URZ ;  /* 0x0000991014047896 */ /* 0x000fe2000800003f */
[----:B-1----:R-:W-:-:S03]  /*a880*/  @P2 MOV R8, 0xc000 ;  /* 0x0000c00000082802 */ /* 0x002fc60000000f00 */
[----:B------:R-:W-:Y:S01]  /*a890*/  UISETP.NE.AND UP0, UPT, UR4, 0x2, UPT ;  /* 0x000000020400788c */ /* 0x000fe2000bf05270 */
[----:B------:R1:W-:Y:S05]  /*a8a0*/  @P2 SYNCS.ARRIVE.TRANS64 RZ, [R7+URZ+0x4c400], R8 ;  /* 0x04c4000807ff29a7 */ /* 0x0003ea000800003f */
[----:B------:R-:W-:-:S13]  /*a8b0*/  PLOP3.LUT P3, PT, PT, PT, UP0, 0x80, 0x0 ;  /* 0x000000000000781c */ /* 0x000fda0003f6f008 */
[----:B-1----:R-:W-:Y:S05]  /*a8c0*/  @P3 BRA `(.L_x_102) ;  /* 0x0000000000043947 */ /* 0x002fea0003800000 */
[----:B------:R-:W-:Y:S01]  /*a8d0*/  BPT.TRAP 0x1 ;  /* 0x000000040000795c */ /* 0x000fe20000300000 */
.L_x_102:
[----:B------:R-:W-:Y:S05]  /*a8e0*/  @P0 BRA `(.L_x_103) ;  /* 0x0000000000040947 */ /* 0x000fea0003800000 */
[----:B------:R-:W-:Y:S01]  /*a8f0*/  BPT.TRAP 0x1 ;  /* 0x000000040000795c */ /* 0x000fe20000300000 */
.L_x_103:
        /* <DEDUP_REMOVED lines=13> */
[----:B------:R-:W-:Y:S01]  /*a9d0*/  UIADD3 UR9, UR9, 0x4c400, URZ ;  /* 0x0004c40009097890 */ /* 0x000fe2000fffe03f */
[----:B------:R-:W-:Y:S02]  /*a9e0*/  MOV R8, 0x1 ;  /* 0x0000000100087802 */ /* 0x000fe40000000f00 */
[C---:B------:R-:W-:Y:S01]  /*a9f0*/  ISETP.NE.AND P3, PT, R0.reuse, 0x5, PT ;  /* 0x000000050000780c */ /* 0x040fe20003f65270 */
        /* <DEDUP_REMOVED lines=16> */
.L_x_100:
[----:B------:R-:W-:Y:S05]  /*ab00*/  BSYNC B1 ;  /* 0x0000000000017941 */ /* 0x000fea0003800000 */
.L_x_99:
[----:B------:R-:W-:-:S13]  /*ab10*/  ISETP.GE.AND P3, PT, R6, 0x81, PT ;  /* 0x000000810600780c */ /* 0x000fda0003f66270 */
[----:B------:R-:W-:Y:S05]  /*ab20*/  @!P3 BRA `(.L_x_104) ;  /* 0x0000000400c8b947 */ /* 0x000fea0003800000 */
[----:B------:R-:W-:Y:S01]  /*ab30*/  IADD3 R6, R6, 0x7f, RZ ;  /* 0x0000007f06067810 */ /* 0x000fe20007ffe0ff */
[----:B------:R-:W-:Y:S03]  /*ab40*/  BSSY B1, `(.L_x_104) ;  /* 0x0000070000017945 */ /* 0x000fe60003800000 */
[----:B------:R-:W-:-:S04]  /*ab50*/  SHF.R.S32.HI R5, RZ, 0x1f, R6 ;  /* 0x0000001fff057819 */ /* 0x000fc80000011406 */
[----:B------:R-:W-:-:S04]  /*ab60*/  LEA.HI R5, R5, R6, RZ, 0x7 ;  /* 0x0000000605057211 */ /* 0x000fc800078f38ff */
[----:B------:R-:W-:-:S04]  /*ab70*/  SHF.R.S32.HI R5, RZ, 0x7, R5 ;  /* 0x00000007ff057819 */ /* 0x000fc80000011405 */
[----:B------:R-:W-:-:S07]  /*ab80*/  SHF.L.U32 R5, R5, 0x1, RZ ;  /* 0x0000000105057819 */ /* 0x000fce00000006ff */
.L_x_115:
[----:B------:R-:W-:Y:S04]  /*ab90*/  BSSY B2, `(.L_x_105) ;  /* 0x0000032000027945 */ /* 0x000fe80003800000 */
[----:B------:R-:W-:Y:S05]  /*aba0*/  @!P6 BRA `(.L_x_106) ;  /* 0x0000000000c0e947 */ /* 0x000fea0003800000 */
[----:B------:R-:W1:Y:S01]  /*abb0*/  S2R R7, SR_CgaCtaId ;  /* 0x0000000000077919 */ /* 0x000e620000008800 */
[----:B------:R-:W-:Y:S02]  /*abc0*/  MOV R6, 0x400 ;  /* 0x0000040000067802 */ /* 0x000fe40000000f00 */
[----:B------:R-:W-:Y:S02]  /*abd0*/  SHF.L.U32 R9, R4, 0x1f, RZ ;  /* 0x0000001f04097819 */ /* 0x000fe400000006ff */
[----:B-1----:R-:W-:-:S04]  /*abe0*/  LEA R7, R7, R6, 0x18 ;  /* 0x0000000607077211 */ /* 0x002fc800078ec0ff */
[----:B------:R-:W-:-:S04]  /*abf0*/  LEA R6, R0, R7, 0x3 ;  /* 0x0000000700067211 */ /* 0x000fc800078e18ff */
[----:B------:R-:W1:Y:S02]  /*ac00*/  SYNCS.PHASECHK.TRANS64.TRYWAIT P3, [R6+URZ+0x4c428], R9 ;  /* 0x04c42809060075a7 */ /* 0x000e64000806017f */
[----:B-1----:R-:W-:Y:S05]  /*ac10*/  @!P3 BRA `(.L_x_107) ;  /* 0x0000000c0008b947 */ /* 0x002fea0003800000 */
.L_x_133:
[----:B------:R-:W-:Y:S01]  /*ac20*/  UPRMT UR4, UR20, 0x9910, URZ ;  /* 0x0000991014047896 */ /* 0x000fe2000800003f */
[----:B-1----:R-:W-:-:S03]  /*ac30*/  @P2 MOV R9, 0xc000 ;  /* 0x0000c00000092802 */ /* 0x002fc60000000f00 */
[----:B------:R-:W-:Y:S01]  /*ac40*/  UISETP.NE.AND UP0, UPT, UR4, 0x2, UPT ;  /* 0x000000020400788c */ /* 0x000fe2000bf05270 */
[----:B------:R1:W-:Y:S05]  /*ac50*/  @P2 SYNCS.ARRIVE.TRANS64 RZ, [R6+URZ+0x4c400], R9 ;  /* 0x04c4000906ff29a7 */ /* 0x0003ea000800003f */
[----:B------:R-:W-:-:S13]  /*ac60*/  PLOP3.LUT P3, PT, PT, PT, UP0, 0x80, 0x0 ;  /* 0x000000000000781c */ /* 0x000fda0003f6f008 */
[----:B-1----:R-:W-:Y:S05]  /*ac70*/  @P3 BRA `(.L_x_108) ;  /* 0x0000000000043947 */ /* 0x002fea0003800000 */
[----:B------:R-:W-:Y:S01]  /*ac80*/  BPT.TRAP 0x1 ;  /* 0x000000040000795c */ /* 0x000fe20000300000 */
.L_x_108:
[----:B------:R-:W-:Y:S05]  /*ac90*/  @P0 BRA `(.L_x_109) ;  /* 0x0000000000040947 */ /* 0x000fea0003800000 */
[----:B------:R-:W-:Y:S01]  /*aca0*/  BPT.TRAP 0x1 ;  /* 0x000000040000795c */ /* 0x000fe20000300000 */
.L_x_109:
        /* <DEDUP_REMOVED lines=9> */
[----:B------:R-:W-:Y:S01]  /*ad40*/  R2UR UR13, R3 ;  /* 0x00000000030d72ca */ /* 0x000fe200000e0000 */
[----:B------:R-:W-:Y:S01]  /*ad50*/  UMOV UR7, 0x10000000 ;  /* 0x1000000000077882 */ /* 0x000fe20000000000 */
[----:B------:R-:W-:Y:S01]  /*ad60*/  UMOV UR18, 0x40 ;  /* 0x0000004000127882 */ /* 0x000fe20000000000 */
[----:B------:R-:W-:-:S02]  /*ad70*/  IADD3 R0, R0, 0x1, RZ ;  /* 0x0000000100007810 */ /* 0x000fc40007ffe0ff */
[----:B------:R-:W-:Y:S02]  /*ad80*/  UIADD3 UR9, UR9, 0x4c400, URZ ;  /* 0x0004c40009097890 */ /* 0x000fe4000fffe03f */
[----:B------:R-:W-:Y:S01]  /*ad90*/  USHF.L.U32 UR11, UR11, 0x7, URZ ;  /* 0x000000070b0b7899 */ /* 0x000fe2000800063f */
        /* <DEDUP_REMOVED lines=17> */
.L_x_106:
[----:B------:R-:W-:Y:S05]  /*aeb0*/  BSYNC B2 ;  /* 0x0000000000027941 */ /* 0x000fea0003800000 */
.L_x_105:
[----:B------:R-:W-:Y:S01]  /*aec0*/  ISETP.LT.OR P3, PT, R5, 0x4, !P6 ;  /* 0x000000040500780c */ /* 0x000fe20007761670 */
[----:B------:R-:W-:-:S12]  /*aed0*/  BSSY B2, `(.L_x_110) ;  /* 0x0000033000027945 */ /* 0x000fd80003800000 */
[----:B------:R-:W-:Y:S05]  /*aee0*/  @P3 BRA `(.L_x_111) ;  /* 0x0000000000c43947 */ /* 0x000fea0003800000 */
[----:B------:R-:W1:Y:S01]  /*aef0*/  S2R R7, SR_CgaCtaId ;  /* 0x0000000000077919 */ /* 0x000e620000008800 */
[----:B------:R-:W-:Y:S02]  /*af00*/  MOV R6, 0x400 ;  /* 0x0000040000067802 */ /* 0x000fe40000000f00 */
[----:B------:R-:W-:Y:S02]  /*af10*/  SHF.L.U32 R9, R4, 0x1f, RZ ;  /* 0x0000001f04097819 */ /* 0x000fe400000006ff */
[----:B-1----:R-:W-:-:S04]  /*af20*/  LEA R7, R7, R6, 0x18 ;  /* 0x0000000607077211 */ /* 0x002fc800078ec0ff */
[----:B------:R-:W-:-:S04]  /*af30*/  LEA R6, R0, R7, 0x3 ;  /* 0x0000000700067211 */ /* 0x000fc800078e18ff */
[----:B------:R-:W1:Y:S02]  /*af40*/  SYNCS.PHASECHK.TRANS64.TRYWAIT P3, [R6+URZ+0x4c428], R9 ;  /* 0x04c42809060075a7 */ /* 0x000e64000806017f */
[----:B-1----:R-:W-:Y:S05]  /*af50*/  @!P3 BRA `(.L_x_112) ;  /* 0x00000008004cb947 */ /* 0x002fea0003800000 */
.L_x_134:
[----:B------:R-:W-:Y:S01]  /*af60*/  UPRMT UR4, UR20, 0x9910, URZ ;  /* 0x0000991014047896 */ /* 0x000fe2000800003f */
[----:B-1----:R-:W-:-:S03]  /*af70*/  @P1 MOV R9, 0xc000 ;  /* 0x0000c00000091802 */ /* 0x002fc60000000f00 */
[----:B------:R-:W-:Y:S01]  /*af80*/  UISETP.NE.AND UP0, UPT, UR4, 0x2, UPT ;  /* 0x000000020400788c */ /* 0x000fe2000bf05270 */
[----:B------:R1:W-:Y:S05]  /*af90*/  @P1 SYNCS.ARRIVE.TRANS64 RZ, [R6+URZ+0x4c400], R9 ;  /* 0x04c4000906ff19a7 */ /* 0x0003ea000800003f */
[----:B------:R-:W-:-:S13]  /*afa0*/  PLOP3.LUT P3, PT, PT, PT, UP0, 0x80, 0x0 ;  /* 0x000000000000781c */ /* 0x000fda0003f6f008 */
[----:B-1----:R-:W-:Y:S05]  /*afb0*/  @P3 BRA `(.L_x_113) ;  /* 0x0000000000043947 */ /* 0x002fea0003800000 */
[----:B------:R-:W-:Y:S01]  /*afc0*/  BPT.TRAP 0x1 ;  /* 0x000000040000795c */ /* 0x000fe20000300000 */
.L_x_113:
[----:B------:R-:W-:Y:S05]  /*afd0*/  @P0 BRA `(.L_x_114) ;  /* 0x0000000000040947 */ /* 0x000fea0003800000 */
[----:B------:R-:W-:Y:S01]  /*afe0*/  BPT.TRAP 0x1 ;  /* 0x000000040000795c */ /* 0x000fe20000300000 */
.L_x_114:
        /* <DEDUP_REMOVED lines=13> */
[----:B------:R-:W-:Y:S01]  /*b0c0*/  UIADD3 UR9, UR9, 0x4c400, URZ ;  /* 0x0004c40009097890 */ /* 0x000fe2000fffe03f */
[----:B------:R-:W-:Y:S01]  /*b0d0*/  IADD3 R8, R8, 0x1, RZ ;  /* 0x0000000108087810 */ /* 0x000fe20007ffe0ff */
        /* <DEDUP_REMOVED lines=18> */
.L_x_111:
[----:B------:R-:W-:Y:S05]  /*b200*/  BSYNC B2 ;  /* 0x0000000000027941 */ /* 0x000fea0003800000 */
.L_x_110:
[C---:B------:R-:W-:Y:S02]  /*b210*/  ISETP.GT.AND P3, PT, R5.reuse, 0x4, PT ;  /* 0x000000040500780c */ /* 0x040fe40003f64270 */
[----:B------:R-:W-:-:S11]  /*b220*/  IADD3 R5, R5, -0x2, RZ ;  /* 0xfffffffe05057810 */ /* 0x000fd60007ffe0ff */
[----:B------:R-:W-:Y:S05]  /*b230*/  @P3 BRA `(.L_x_115) ;  /* 0xfffffff800543947 */ /* 0x000fea000383ffff */
[----:B------:R-:W-:Y:S05]  /*b240*/  BSYNC B1 ;  /* 0x0000000000017941 */ /* 0x000fea0003800000 */
.L_x_104:
[----:B------:R-:W-:Y:S01]  /*b250*/  IADD3 R17, R17, UR21, RZ ;  /* 0x0000001511117c10 */ /* 0x000fe2000fffe0ff */
[----:B------:R-:W-:Y:S01]  /*b260*/  ULDC UR4, c[0x0][0xa00] ;  /* 0x0002800000047ab9 */ /* 0x000fe20000000800 */
[----:B------:R-:W-:Y:S02]  /*b270*/  PRMT R5, RZ, 0x7610, R5 ;  /* 0x00007610ff057816 */ /* 0x000fe40000000005 */
[----:B------:R-:W-:-:S13]  /*b280*/  ISETP.GE.AND P3, PT, R17, UR4, PT ;  /* 0x0000000411007c0c */ /* 0x000fda000bf66270 */
[----:B------:R-:W-:Y:S05]  /*b290*/  @!P3 BRA `(.L_x_116) ;  /* 0xffffffec00e8b947 */ /* 0x000fea000383ffff */
[----:B------:R-:W-:Y:S05]  /*b2a0*/  BSYNC B0 ;  /* 0x0000000000007941 */ /* 0x000fea0003800000 */
.L_x_89:
[----:B------:R-:W-:Y:S05]  /*b2b0*/  EXIT ;  /* 0x000000000000794d */ /* 0x000fea0003800000 */
.L_x_17:
[----:B-1----:R-:W-:-:S04]  /*b2c0*/  MOV R3, UR6 ;  /* 0x0000000600037c02 */ /* 0x002fc80008000f00 */
[----:B------:R1:W2:Y:S03]  /*b2d0*/  SYNCS.PHASECHK.TRANS64.TRYWAIT P1, [R3+URZ+0x4c450], R0 ;  /* 0x04c45000030075a7 */ /* 0x0002a6000802017f */
[----:B--2---:R-:W-:Y:S05]  /*b2e0*/  @!P1 NANOSLEEP.SYNCS 0x989680 ;  /* 0x009896800000995d */ /* 0x004fea0003900000 */
[----:B------:R-:W2:Y:S02]  /*b2f0*/  @!P1 SYNCS.PHASECHK.TRANS64 P1, [R3+URZ+0x4c450], R0 ;  /* 0x04c45000030095a7 */ /* 0x000ea4000802007f */
[----:B--2---:R-:W-:Y:S05]  /*b300*/  @!P1 BRA `(.L_x_17) ;  /* 0xfffffffc00ec9947 */ /* 0x004fea000383ffff */
[----:B------:R-:W-:Y:S05]  /*b310*/  BRA `(.L_x_117) ;  /* 0xffffff6000107947 */ /* 0x000fea000383ffff */
.L_x_19:
[----:B-1----:R-:W-:-:S04]  /*b320*/  MOV R5, UR48 ;  /* 0x0000003000057c02 */ /* 0x002fc80008000f00 */
[----:B------:R1:W2:Y:S03]  /*b330*/  SYNCS.PHASECHK.TRANS64.TRYWAIT P1, [R5+URZ+0x4c400], R0 ;  /* 0x04c40000050075a7 */ /* 0x0002a6000802017f */
[----:B--2---:R-:W-:Y:S05]  /*b340*/  @!P1 NANOSLEEP.SYNCS 0x989680 ;  /* 0x009896800000995d */ /* 0x004fea0003900000 */
[----:B------:R-:W2:Y:S02]  /*b350*/  @!P1 SYNCS.PHASECHK.TRANS64 P1, [R5+URZ+0x4c400], R0 ;  /* 0x04c40000050095a7 */ /* 0x000ea4000802007f */
[----:B--2---:R-:W-:Y:S05]  /*b360*/  @!P1 BRA `(.L_x_19) ;  /* 0xfffffffc00ec9947 */ /* 0x004fea000383ffff */
[----:B------:R-:W-:Y:S05]  /*b370*/  BRA `(.L_x_118) ;  /* 0xffffff6000287947 */ /* 0x000fea000383ffff */
.L_x_20:
[----:B-1----:R-:W-:-:S04]  /*b380*/  MOV R0, UR6 ;  /* 0x0000000600007c02 */ /* 0x002fc80008000f00 */
[----:B------:R1:W2:Y:S03]  /*b390*/  SYNCS.PHASECHK.TRANS64.TRYWAIT P1, [R0+URZ+-0x8], R3 ;  /* 0xfffff803000075a7 */ /* 0x0002a6000802017f */
[----:B--2---:R-:W-:Y:S05]  /*b3a0*/  @!P1 NANOSLEEP.SYNCS 0x989680 ;  /* 0x009896800000995d */ /* 0x004fea0003900000 */
[----:B------:R-:W2:Y:S02]  /*b3b0*/  @!P1 SYNCS.PHASECHK.TRANS64 P1, [R0+URZ+-0x8], R3 ;  /* 0xfffff803000095a7 */ /* 0x000ea4000802007f */
[----:B--2---:R-:W-:Y:S05]  /*b3c0*/  @!P1 BRA `(.L_x_20) ;  /* 0xfffffffc00ec9947 */ /* 0x004fea000383ffff */
[----:B------:R-:W-:Y:S05]  /*b3d0*/  BRA `(.L_x_119) ;  /* 0xffffff6000187947 */ /* 0x000fea000383ffff */
.L_x_22:
[----:B-1----:R-:W-:-:S04]  /*b3e0*/  MOV R10, UR6 ;  /* 0x00000006000a7c02 */ /* 0x002fc80008000f00 */
[----:B------:R1:W2:Y:S03]  /*b3f0*/  SYNCS.PHASECHK.TRANS64.TRYWAIT P1, [R10+URZ+0x4c400], R9 ;  /* 0x04c400090a0075a7 */ /* 0x0002a6000802017f */
[----:B--2---:R-:W-:Y:S05]  /*b400*/  @!P1 NANOSLEEP.SYNCS 0x989680 ;  /* 0x009896800000995d */ /* 0x004fea0003900000 */
[----:B------:R-:W2:Y:S02]  /*b410*/  @!P1 SYNCS.PHASECHK.TRANS64 P1, [R10+URZ+0x4c400], R9 ;  /* 0x04c400090a0095a7 */ /* 0x000ea4000802007f */
[----:B--2---:R-:W-:Y:S05]  /*b420*/  @!P1 BRA `(.L_x_22) ;  /* 0xfffffffc00ec9947 */ /* 0x004fea000383ffff */
[----:B------:R-:W-:Y:S05]  /*b430*/  BRA `(.L_x_120) ;  /* 0xffffff84005c7947 */ /* 0x000fea000383ffff */
.L_x_27:
[----:B-1----:R-:W-:-:S04]  /*b440*/  MOV R13, UR7 ;  /* 0x00000007000d7c02 */ /* 0x002fc80008000f00 */
[----:B------:R1:W2:Y:S03]  /*b450*/  SYNCS.PHASECHK.TRANS64.TRYWAIT P2, [R13+URZ+0x4c400], R0 ;  /* 0x04c400000d0075a7 */ /* 0x0002a6000804017f */
[----:B--2---:R-:W-:Y:S05]  /*b460*/  @!P2 NANOSLEEP.SYNCS 0x989680 ;  /* 0x009896800000a95d */ /* 0x004fea0003900000 */
[----:B------:R-:W2:Y:S02]  /*b470*/  @!P2 SYNCS.PHASECHK.TRANS64 P2, [R13+URZ+0x4c400], R0 ;  /* 0x04c400000d00a5a7 */ /* 0x000ea4000804007f */
[----:B--2---:R-:W-:Y:S05]  /*b480*/  @!P2 BRA `(.L_x_27) ;  /* 0xfffffffc00eca947 */ /* 0x004fea000383ffff */
[----:B------:R-:W-:Y:S05]  /*b490*/  BRA `(.L_x_121) ;  /* 0xffffff8800747947 */ /* 0x000fea000383ffff */
.L_x_31:
[----:B-1----:R-:W-:-:S04]  /*b4a0*/  MOV R10, UR10 ;  /* 0x0000000a000a7c02 */ /* 0x002fc80008000f00 */
[----:B------:R1:W2:Y:S03]  /*b4b0*/  SYNCS.PHASECHK.TRANS64.TRYWAIT P2, [R10+URZ+0x4c400], R171 ;  /* 0x04c400ab0a0075a7 */ /* 0x0002a6000804017f */
[----:B--2---:R-:W-:Y:S05]  /*b4c0*/  @!P2 NANOSLEEP.SYNCS 0x989680 ;  /* 0x009896800000a95d */ /* 0x004fea0003900000 */
[----:B------:R-:W2:Y:S02]  /*b4d0*/  @!P2 SYNCS.PHASECHK.TRANS64 P2, [R10+URZ+0x4c400], R171 ;  /* 0x04c400ab0a00a5a7 */ /* 0x000ea4000804007f */
[----:B--2---:R-:W-:Y:S05]  /*b4e0*/  @!P2 BRA `(.L_x_31) ;  /* 0xfffffffc00eca947 */ /* 0x004fea000383ffff */
[----:B------:R-:W-:Y:S05]  /*b4f0*/  BRA `(.L_x_30) ;  /* 0xffffffb400087947 */ /* 0x000fea000383ffff */
.L_x_51:
[----:B-1----:R-:W-:-:S04]  /*b500*/  MOV R3, UR4 ;  /* 0x0000000400037c02 */ /* 0x002fc80008000f00 */
[----:B------:R1:W2:Y:S03]  /*b510*/  SYNCS.PHASECHK.TRANS64.TRYWAIT P1, [R3+URZ+0x4c498], R0 ;  /* 0x04c49800030075a7 */ /* 0x0002a6000802017f */
[----:B--2---:R-:W-:Y:S05]  /*b520*/  @!P1 NANOSLEEP.SYNCS 0x989680 ;  /* 0x009896800000995d */ /* 0x004fea0003900000 */
[----:B------:R-:W2:Y:S02]  /*b530*/  @!P1 SYNCS.PHASECHK.TRANS64 P1, [R3+URZ+0x4c498], R0 ;  /* 0x04c49800030095a7 */ /* 0x000ea4000802007f */
[----:B--2---:R-:W-:Y:S05]  /*b540*/  @!P1 BRA `(.L_x_51) ;  /* 0xfffffffc00ec9947 */ /* 0x004fea000383ffff */
[----:B------:R-:W-:Y:S05]  /*b550*/  BRA `(.L_x_122) ;  /* 0xffffffc000a07947 */ /* 0x000fea000383ffff */
.L_x_74:
[----:B------:R-:W-:Y:S01]  /*b560*/  BSSY B1, `(.L_x_123) ;  /* 0x0000006000017945 */ /* 0x000fe20003800000 */
[----:B------:R-:W-:-:S07]  /*b570*/  MOV R15, 0xffffffff ;  /* 0xffffffff000f7802 */ /* 0x000fce0000000f00 */
[----:B------:R-:W-:Y:S05]  /*b580*/  WARPSYNC.COLLECTIVE R15, `(.L_x_124) ;  /* 0x000000000f0c7348 */ /* 0x000fea0003c00000 */
[----:B------:R-:W-:Y:S02]  /*b590*/  ELECT P6, UR62, PT ;  /* 0x00000000003e782f */ /* 0x000fe400038c0000 */
[----:B------:R-:W-:Y:S01]  /*b5a0*/  MOV R14, UR62 ;  /* 0x0000003e000e7c02 */ /* 0x000fe20008000f00 */
[----:B------:R-:W-:Y:S10]  /*b5b0*/  ENDCOLLECTIVE ;  /* 0x000000000000791b */ /* 0x000ff40003800000 */
.L_x_124:
[----:B------:R-:W-:Y:S05]  /*b5c0*/  BSYNC B1 ;  /* 0x0000000000017941 */ /* 0x000fea0003800000 */
.L_x_123:
[----:B------:R-:W-:Y:S05]  /*b5d0*/  BRA `(.L_x_125) ;  /* 0xffffffe000fc7947 */ /* 0x000fea000383ffff */
.L_x_77:
[----:B-1----:R1:W2:Y:S02]  /*b5e0*/  SYNCS.PHASECHK.TRANS64.TRYWAIT P2, [R7+URZ+0x4c460], R6 ;  /* 0x04c46006070075a7 */ /* 0x0022a4000804017f */
[----:B--2---:R-:W-:Y:S05]  /*b5f0*/  @!P2 NANOSLEEP.SYNCS 0x989680 ;  /* 0x009896800000a95d */ /* 0x004fea0003900000 */
[----:B------:R-:W2:Y:S02]  /*b600*/  @!P2 SYNCS.PHASECHK.TRANS64 P2, [R7+URZ+0x4c460], R6 ;  /* 0x04c460060700a5a7 */ /* 0x000ea4000804007f */
[----:B--2---:R-:W-:Y:S05]  /*b610*/  @!P2 BRA `(.L_x_77) ;  /* 0xfffffffc00f0a947 */ /* 0x004fea000383ffff */
[----:B------:R-:W-:Y:S05]  /*b620*/  BRA `(.L_x_126) ;  /* 0xffffffe4001c7947 */ /* 0x000fea000383ffff */
.L_x_82:
[----:B-1----:R1:W2:Y:S02]  /*b630*/  SYNCS.PHASECHK.TRANS64.TRYWAIT P2, [R7+URZ+0x4c4b0], R4 ;  /* 0x04c4b004070075a7 */ /* 0x0022a4000804017f */
[----:B--2---:R-:W-:Y:S05]  /*b640*/  @!P2 NANOSLEEP.SYNCS 0x989680 ;  /* 0x009896800000a95d */ /* 0x004fea0003900000 */
[----:B------:R-:W2:Y:S02]  /*b650*/  @!P2 SYNCS.PHASECHK.TRANS64 P2, [R7+URZ+0x4c4b0], R4 ;  /* 0x04c4b0040700a5a7 */ /* 0x000ea4000804007f */
[----:B--2---:R-:W-:Y:S05]  /*b660*/  @!P2 BRA `(.L_x_82) ;  /* 0xfffffffc00f0a947 */ /* 0x004fea000383ffff */
[----:B------:R-:W-:Y:S05]  /*b670*/  BRA `(.L_x_81) ;  /* 0xffffffe400d47947 */ /* 0x000fea000383ffff */
.L_x_85:
[----:B-1----:R1:W2:Y:S02]  /*b680*/  SYNCS.PHASECHK.TRANS64.TRYWAIT P2, [R4+URZ+0x4c460], R9 ;  /* 0x04c46009040075a7 */ /* 0x0022a4000804017f */
[----:B--2---:R-:W-:Y:S05]  /*b690*/  @!P2 NANOSLEEP.SYNCS 0x989680 ;  /* 0x009896800000a95d */ /* 0x004fea0003900000 */
[----:B------:R-:W2:Y:S02]  /*b6a0*/  @!P2 SYNCS.PHASECHK.TRANS64 P2, [R4+URZ+0x4c460], R9 ;  /* 0x04c460090400a5a7 */ /* 0x000ea4000804007f */
[----:B--2---:R-:W-:Y:S05]  /*b6b0*/  @!P2 BRA `(.L_x_85) ;  /* 0xfffffffc00f0a947 */ /* 0x004fea000383ffff */
[----:B------:R-:W-:Y:S05]  /*b6c0*/  BRA `(.L_x_127) ;  /* 0xffffffe400e87947 */ /* 0x000fea000383ffff */
.L_x_90:
[----:B------:R-:W-:Y:S01]  /*b6d0*/  BSSY B1, `(.L_x_128) ;  /* 0x0000006000017945 */ /* 0x000fe20003800000 */
[----:B------:R-:W-:-:S07]  /*b6e0*/  MOV R15, 0xffffffff ;  /* 0xffffffff000f7802 */ /* 0x000fce0000000f00 */
[----:B------:R-:W-:Y:S05]  /*b6f0*/  WARPSYNC.COLLECTIVE R15, `(.L_x_129) ;  /* 0x000000000f0c7348 */ /* 0x000fea0003c00000 */
[----:B------:R-:W-:Y:S02]  /*b700*/  ELECT P6, UR62, PT ;  /* 0x00000000003e782f */ /* 0x000fe400038c0000 */
[----:B------:R-:W-:Y:S01]  /*b710*/  MOV R14, UR62 ;  /* 0x0000003e000e7c02 */ /* 0x000fe20008000f00 */
[----:B------:R-:W-:Y:S10]  /*b720*/  ENDCOLLECTIVE ;  /* 0x000000000000791b */ /* 0x000ff40003800000 */
.L_x_129:
[----:B------:R-:W-:Y:S05]  /*b730*/  BSYNC B1 ;  /* 0x0000000000017941 */ /* 0x000fea0003800000 */
.L_x_128:
[----:B------:R-:W-:Y:S05]  /*b740*/  BRA `(.L_x_130) ;  /* 0xffffffec00247947 */ /* 0x000fea000383ffff */
.L_x_93:
[----:B-1----:R1:W2:Y:S02]  /*b750*/  SYNCS.PHASECHK.TRANS64.TRYWAIT P4, [R8+URZ+0x4c428], R7 ;  /* 0x04c42807080075a7 */ /* 0x0022a4000808017f */
[----:B--2---:R-:W-:Y:S05]  /*b760*/  @!P4 NANOSLEEP.SYNCS 0x989680 ;  /* 0x009896800000c95d */ /* 0x004fea0003900000 */
[----:B------:R-:W2:Y:S02]  /*b770*/  @!P4 SYNCS.PHASECHK.TRANS64 P4, [R8+URZ+0x4c428], R7 ;  /* 0x04c428070800c5a7 */ /* 0x000ea4000808007f */
[----:B--2---:R-:W-:Y:S05]  /*b780*/  @!P4 BRA `(.L_x_93) ;  /* 0xfffffffc00f0c947 */ /* 0x004fea000383ffff */
[----:B------:R-:W-:Y:S05]  /*b790*/  BRA `(.L_x_131) ;  /* 0xffffffec003c7947 */ /* 0x000fea000383ffff */
.L_x_98:
[----:B-1----:R1:W2:Y:S02]  /*b7a0*/  SYNCS.PHASECHK.TRANS64.TRYWAIT P4, [R5+URZ+0x4c4b0], R8 ;  /* 0x04c4b008050075a7 */ /* 0x0022a4000808017f */
[----:B--2---:R-:W-:Y:S05]  /*b7b0*/  @!P4 NANOSLEEP.SYNCS 0x989680 ;  /* 0x009896800000c95d */ /* 0x004fea0003900000 */
[----:B------:R-:W2:Y:S02]  /*b7c0*/  @!P4 SYNCS.PHASECHK.TRANS64 P4, [R5+URZ+0x4c4b0], R8 ;  /* 0x04c4b0080500c5a7 */ /* 0x000ea4000808007f */
[----:B--2---:R-:W-:Y:S05]  /*b7d0*/  @!P4 BRA `(.L_x_98) ;  /* 0xfffffffc00f0c947 */ /* 0x004fea000383ffff */
[----:B------:R-:W-:Y:S05]  /*b7e0*/  BRA `(.L_x_97) ;  /* 0xffffffec00f47947 */ /* 0x000fea000383ffff */
.L_x_101:
[----:B-1----:R1:W2:Y:S02]  /*b7f0*/  SYNCS.PHASECHK.TRANS64.TRYWAIT P3, [R7+URZ+0x4c428], R8 ;  /* 0x04c42808070075a7 */ /* 0x0022a4000806017f */
[----:B--2---:R-:W-:Y:S05]  /*b800*/  @!P3 NANOSLEEP.SYNCS 0x989680 ;  /* 0x009896800000b95d */ /* 0x004fea0003900000 */
[----:B------:R-:W2:Y:S02]  /*b810*/  @!P3 SYNCS.PHASECHK.TRANS64 P3, [R7+URZ+0x4c428], R8 ;  /* 0x04c428080700b5a7 */ /* 0x000ea4000806007f */
[----:B--2---:R-:W-:Y:S05]  /*b820*/  @!P3 BRA `(.L_x_101) ;  /* 0xfffffffc00f0b947 */ /* 0x004fea000383ffff */
[----:B------:R-:W-:Y:S05]  /*b830*/  BRA `(.L_x_132) ;  /* 0xfffffff0000c7947 */ /* 0x000fea000383ffff */
.L_x_107:
[----:B-1----:R1:W2:Y:S02]  /*b840*/  SYNCS.PHASECHK.TRANS64.TRYWAIT P3, [R6+URZ+0x4c428], R9 ;  /* 0x04c42809060075a7 */ /* 0x0022a4000806017f */
[----:B--2---:R-:W-:Y:S05]  /*b850*/  @!P3 NANOSLEEP.SYNCS 0x989680 ;  /* 0x009896800000b95d */ /* 0x004fea0003900000 */
[----:B------:R-:W2:Y:S02]  /*b860*/  @!P3 SYNCS.PHASECHK.TRANS64 P3, [R6+URZ+0x4c428], R9 ;  /* 0x04c428090600b5a7 */ /* 0x000ea4000806007f */
[----:B--2---:R-:W-:Y:S05]  /*b870*/  @!P3 BRA `(.L_x_107) ;  /* 0xfffffffc00f0b947 */ /* 0x004fea000383ffff */
[----:B------:R-:W-:Y:S05]  /*b880*/  BRA `(.L_x_133) ;  /* 0xfffffff000e47947 */ /* 0x000fea000383ffff */
.L_x_112:
[----:B-1----:R1:W2:Y:S02]  /*b890*/  SYNCS.PHASECHK.TRANS64.TRYWAIT P3, [R6+URZ+0x4c428], R9 ;  /* 0x04c42809060075a7 */ /* 0x0022a4000806017f */
[----:B--2---:R-:W-:Y:S05]  /*b8a0*/  @!P3 NANOSLEEP.SYNCS 0x989680 ;  /* 0x009896800000b95d */ /* 0x004fea0003900000 */
[----:B------:R-:W2:Y:S02]  /*b8b0*/  @!P3 SYNCS.PHASECHK.TRANS64 P3, [R6+URZ+0x4c428], R9 ;  /* 0x04c428090600b5a7 */ /* 0x000ea4000806007f */
[----:B--2---:R-:W-:Y:S05]  /*b8c0*/  @!P3 BRA `(.L_x_112) ;  /* 0xfffffffc00f0b947 */ /* 0x004fea000383ffff */
[----:B------:R-:W-:Y:S05]  /*b8d0*/  BRA `(.L_x_134) ;  /* 0xfffffff400a07947 */ /* 0x000fea000383ffff */
        .weak           $__internal_0_$__cuda_sm20_rcp_rn_f32_slowpath
        .type           $__internal_0_$__cuda_sm20_rcp_rn_f32_slowpath,@function
        .size           $__internal_0_$__cuda_sm20_rcp_rn_f32_slowpath,(.L_x_140 - $__internal_0_$__cuda_sm20_rcp_rn_f32_slowpath)
$__internal_0_$__cuda_sm20_rcp_rn_f32_slowpath:
[----:B------:R-:W-:Y:S01]  /*b8e0*/  SHF.L.U32 R3, R4, 0x1, RZ ;  /* 0x0000000104037819 */ /* 0x000fe200000006ff */
[----:B------:R-:W-:Y:S03]  /*b8f0*/  BSSY B2, `(.L_x_135) ;  /* 0x0000030000027945 */ /* 0x000fe60003800000 */
[----:B------:R-:W-:-:S04]  /*b900*/  SHF.R.U32.HI R120, RZ, 0x18, R3 ;  /* 0x00000018ff787819 */ /* 0x000fc80000011603 */
[----:B------:R-:W-:-:S13]  /*b910*/  ISETP.NE.U32.AND P0, PT, R120, RZ, PT ;  /* 0x000000ff7800720c */ /* 0x000fda0003f05070 */
[----:B------:R-:W-:Y:S05]  /*b920*/  @P0 BRA `(.L_x_136) ;  /* 0x0000000000280947 */ /* 0x000fea0003800000 */
[----:B------:R-:W-:-:S04]  /*b930*/  SHF.L.U32 R3, R4, 0x1, RZ ;  /* 0x0000000104037819 */ /* 0x000fc800000006ff */
[----:B------:R-:W-:-:S13]  /*b940*/  ISETP.NE.AND P0, PT, R3, RZ, PT ;  /* 0x000000ff0300720c */ /* 0x000fda0003f05270 */
[----:B------:R-:W-:Y:S01]  /*b950*/  @P0 FFMA R12, R4, 1.84467440737095516160e+19, RZ ;  /* 0x5f800000040c0823 */ /* 0x000fe200000000ff */
[----:B------:R-:W-:Y:S08]  /*b960*/  @!P0 MUFU.RCP R5, R4 ;  /* 0x0000000400058308 */ /* 0x000ff00000001000 */
[----:B------:R-:W1:Y:S02]  /*b970*/  @P0 MUFU.RCP R3, R12 ;  /* 0x0000000c00030308 */ /* 0x000e640000001000 */
[----:B-1----:R-:W-:-:S04]  /*b980*/  @P0 FFMA R13, R12, R3, -1 ;  /* 0xbf8000000c0d0423 */ /* 0x002fc80000000003 */
[----:B------:R-:W-:-:S04]  /*b990*/  @P0 FADD.FTZ R14, -R13, -RZ ;  /* 0x800000ff0d0e0221 */ /* 0x000fc80000010100 */
[----:B------:R-:W-:-:S04]  /*b9a0*/  @P0 FFMA R3, R3, R14, R3 ;  /* 0x0000000e03030223 */ /* 0x000fc80000000003 */
[----:B------:R-:W-:Y:S01]  /*b9b0*/  @P0 FFMA R5, R3, 1.84467440737095516160e+19, RZ ;  /* 0x5f80000003050823 */ /* 0x000fe200000000ff */
[----:B------:R-:W-:Y:S06]  /*b9c0*/  BRA `(.L_x_137) ;  /* 0x0000000000887947 */ /* 0x000fec0003800000 */
.L_x_136:
[----:B------:R-:W-:-:S04]  /*b9d0*/  IADD3 R121, R120, -0xfd, RZ ;  /* 0xffffff0378797810 */ /* 0x000fc80007ffe0ff */
[----:B------:R-:W-:-:S13]  /*b9e0*/  ISETP.GT.U32.AND P0, PT, R121, 0x1, PT ;  /* 0x000000017900780c */ /* 0x000fda0003f04070 */
[----:B------:R-:W-:Y:S05]  /*b9f0*/  @P0 BRA `(.L_x_138) ;  /* 0x0000000000780947 */ /* 0x000fea0003800000 */
[----:B------:R-:W-:Y:S02]  /*ba00*/  LOP3.LUT R3, R4, 0x7fffff, RZ, 0xc0, !PT ;  /* 0x007fffff04037812 */ /* 0x000fe400078ec0ff */
[----:B------:R-:W-:Y:S02]  /*ba10*/  MOV R14, 0x3 ;  /* 0x00000003000e7802 */ /* 0x000fe40000000f00 */
[----:B------:R-:W-:Y:S02]  /*ba20*/  LOP3.LUT R3, R3, 0x3f800000, RZ, 0xfc, !PT ;  /* 0x3f80000003037812 */ /* 0x000fe400078efcff */
[----:B------:R-:W-:Y:S02]  /*ba30*/  SHF.L.U32 R14, R14, R121, RZ ;  /* 0x000000790e0e7219 */ /* 0x000fe400000006ff */
[----:B------:R-:W1:Y:S02]  /*ba40*/  MUFU.RCP R12, R3 ;  /* 0x00000003000c7308 */ /* 0x000e640000001000 */
[----:B-1----:R-:W-:-:S04]  /*ba50*/  FFMA R5, R3, R12, -1 ;  /* 0xbf80000003057423 */ /* 0x002fc8000000000c */
[----:B------:R-:W-:-:S04]  /*ba60*/  FADD.FTZ R5, -R5, -RZ ;  /* 0x800000ff05057221 */ /* 0x000fc80000010100 */
[CCC-:B------:R-:W-:Y:S01]  /*ba70*/  FFMA.RM R13, R12.reuse, R5.reuse, R12.reuse ;  /* 0x000000050c0d7223 */ /* 0x1c0fe2000000400c */
[----:B------:R-:W-:-:S04]  /*ba80*/  FFMA.RP R12, R12, R5, R12 ;  /* 0x000000050c0c7223 */ /* 0x000fc8000000800c */
[C---:B------:R-:W-:Y:S02]  /*ba90*/  LOP3.LUT R5, R13.reuse, 0x7fffff, RZ, 0xc0, !PT ;  /* 0x007fffff0d057812 */ /* 0x040fe400078ec0ff */
[----:B------:R-:W-:Y:S02]  /*baa0*/  FSETP.NEU.FTZ.AND P0, PT, R13, R12, PT ;  /* 0x0000000c0d00720b */ /* 0x000fe40003f1d000 */
[----:B------:R-:W-:Y:S02]  /*bab0*/  LOP3.LUT R5, R5, 0x800000, RZ, 0xfc, !PT ;  /* 0x0080000005057812 */ /* 0x000fe400078efcff */
[----:B------:R-:W-:Y:S02]  /*bac0*/  SEL R12, RZ, 0xffffffff, !P0 ;  /* 0xffffffffff0c7807 */ /* 0x000fe40004000000 */
[----:B------:R-:W-:Y:S02]  /*bad0*/  LOP3.LUT R14, R14, R5, RZ, 0xc0, !PT ;  /* 0x000000050e0e7212 */ /* 0x000fe400078ec0ff */
[----:B------:R-:W-:-:S02]  /*bae0*/  IADD3 R12, -R12, RZ, RZ ;  /* 0x000000ff0c0c7210 */ /* 0x000fc40007ffe1ff */
[-C--:B------:R-:W-:Y:S02]  /*baf0*/  SHF.R.U32.HI R14, RZ, R121.reuse, R14 ;  /* 0x00000079ff0e7219 */ /* 0x080fe4000001160e */
[----:B------:R-:W-:Y:S02]  /*bb00*/  LOP3.LUT P1, RZ, R12, R121, R5, 0xf8, !PT ;  /* 0x000000790cff7212 */ /* 0x000fe4000782f805 */
[C---:B------:R-:W-:Y:S02]  /*bb10*/  LOP3.LUT P0, RZ, R14.reuse, 0x1, RZ, 0xc0, !PT ;  /* 0x000000010eff7812 */ /* 0x040fe4000780c0ff */
[----:B------:R-:W-:Y:S02]  /*bb20*/  LOP3.LUT P2, RZ, R14, 0x2, RZ, 0xc0, !PT ;  /* 0x000000020eff7812 */ /* 0x000fe4000784c0ff */
[----:B------:R-:W-:Y:S02]  /*bb30*/  IADD3 R12, R120, -0xfc, RZ ;  /* 0xffffff04780c7810 */ /* 0x000fe40007ffe0ff */
[----:B------:R-:W-:-:S02]  /*bb40*/  PLOP3.LUT P0, PT, P0, P1, P2, 0xe0, 0x0 ;  /* 0x000000000000781c */ /* 0x000fc40000703c20 */
[----:B------:R-:W-:Y:S02]  /*bb50*/  LOP3.LUT P1, RZ, R4, 0x7fffff, RZ, 0xc0, !PT ;  /* 0x007fffff04ff7812 */ /* 0x000fe4000782c0ff */
[----:B------:R-:W-:Y:S02]  /*bb60*/  SEL R3, RZ, 0x1, !P0 ;  /* 0x00000001ff037807 */ /* 0x000fe40004000000 */
[----:B------:R-:W-:Y:S02]  /*bb70*/  SHF.R.U32.HI R5, RZ, R12, R5 ;  /* 0x0000000cff057219 */ /* 0x000fe40000011605 */
[----:B------:R-:W-:-:S04]  /*bb80*/  IADD3 R3, -R3, RZ, RZ ;  /* 0x000000ff03037210 */ /* 0x000fc80007ffe1ff */
[----:B------:R-:W-:-:S13]  /*bb90*/  ISETP.GE.AND P0, PT, R3, RZ, PT ;  /* 0x000000ff0300720c */ /* 0x000fda0003f06270 */
[----:B------:R-:W-:-:S04]  /*bba0*/  @!P0 IADD3 R5, R5, 0x1, RZ ;  /* 0x0000000105058810 */ /* 0x000fc80007ffe0ff */
[----:B------:R-:W-:-:S04]  /*bbb0*/  @!P1 SHF.L.U32 R5, R5, 0x1, RZ ;  /* 0x0000000105059819 */ /* 0x000fc800000006ff */
[----:B------:R-:W-:Y:S01]  /*bbc0*/  LOP3.LUT R5, R5, 0x80000000, R4, 0xf8, !PT ;  /* 0x8000000005057812 */ /* 0x000fe200078ef804 */
[----:B------:R-:W-:Y:S06]  /*bbd0*/  BRA `(.L_x_137) ;  /* 0x0000000000047947 */ /* 0x000fec0003800000 */
.L_x_138:
[----:B------:R1:W2:Y:S02]  /*bbe0*/  MUFU.RCP R5, R4 ;  /* 0x0000000400057308 */ /* 0x0002a40000001000 */
.L_x_137:
[----:B------:R-:W-:Y:S05]  /*bbf0*/  BSYNC B2 ;  /* 0x0000000000027941 */ /* 0x000fea0003800000 */
.L_x_135:
[----:B--2---:R-:W-:Y:S02]  /*bc00*/  MOV R3, R5 ;  /* 0x0000000500037202 */ /* 0x004fe40000000f00 */
[----:B-1----:R-:W-:Y:S02]  /*bc10*/  MOV R4, R15 ;  /* 0x0000000f00047202 */ /* 0x002fe40000000f00 */
[----:B------:R-:W-:-:S04]  /*bc20*/  MOV R5, 0x0 ;  /* 0x0000000000057802 */ /* 0x000fc80000000f00 */
[----:B------:R-:W-:Y:S05]  /*bc30*/  RET.REL.NODEC R4 `(_ZN7cutlass13device_kernelINS_4fmha6kernel28FmhaKernelTmaWarpSpecializedINS1_10collective30FmhaMainloopTmaWarpSpecializedINS_6half_tEffN4cute5tupleIJNS7_1CILi128EEESA_NS9_ILi192EEEEEENS8_IJiNS9_ILi1EEENS8_IJiiEEEEEESF_SF_NS4_13DefaultFusionEJNS2_6OptionILNS2_3TagE0ENS9_ILb1EEEEENSH_ILSI_2ESJ_EEEEENS4_15FmhaFwdEpilogueIS6_fNS8_IJNS9_ILi64EEESB_SA_EEEEENS2_23PersistentTileSchedulerEJSK_SL_EEEEEvNT_6ParamsE) ;  /* 0xffffff4004f07950 */ /* 0x000fea0003c3ffff */
.L_x_139:
[----:B------:R-:W-:-:S00]  /*bc40*/  BRA `(.L_x_139) ;  /* 0xfffffffc00fc7947 */ /* 0x000fc0000383ffff */
[----:B------:R-:W-:-:S00]  /*bc50*/  NOP ;  /* 0x0000000000007918 */ /* 0x000fc00000000000 */
        /* <DEDUP_REMOVED lines=10> */
.L_x_140:


//--------------------- .nv.global.init           --------------------------
	.section	.nv.global.init,"aw",@progbits
.nv.global.init:
	.type		$str$24,@object
	.size		$str$24,($str$25 - $str$24)
$str$24:
        /*0000*/ 	.byte	0x28, 0x61, 0x64, 0x64, 0x72, 0x65, 0x73, 0x73, 0x20, 0x26, 0x20, 0x6d, 0x61, 0x73, 0x6b, 0x29
        /*0010*/ 	.byte	0x20, 0x3d, 0x3d, 0x20, 0x30, 0x00
	.type		$str$25,@object
	.size		$str$25,(__unnamed_1 - $str$25)
$str$25:
        /*0016*/ 	.byte	0x2f, 0x74, 0x6d, 0x70, 0x2f, 0x63, 0x75, 0x74, 0x6c, 0x61, 0x73, 0x73, 0x5f, 0x73, 0x77, 0x65
        /*0026*/ 	.byte	0x65, 0x70, 0x5f, 0x73, 0x72, 0x63, 0x2f, 0x69, 0x6e, 0x63, 0x6c, 0x75, 0x64, 0x65, 0x2f, 0x63
        /*0036*/ 	.byte	0x75, 0x74, 0x65, 0x2f, 0x70, 0x6f, 0x69, 0x6e, 0x74, 0x65, 0x72, 0x5f, 0x66, 0x6c, 0x61, 0x67
        /*0046*/ 	.byte	0x67, 0x65, 0x64, 0x2e, 0x68, 0x70, 0x70, 0x00
	.type		__unnamed_1,@object
	.size		__unnamed_1,(__unnamed_2 - __unnamed_1)
__unnamed_1:
        /*004e*/ 	.byte	0x61, 0x75, 0x74, 0x6f, 0x20, 0x63, 0x75, 0x74, 0x65, 0x3a, 0x3a, 0x61, 0x73, 0x5f, 0x70, 0x6f
        /* <DEDUP_REMOVED lines=27> */
        /*020e*/ 	.byte	0x3e, 0x3e, 0x3e, 0x3e, 0x3e, 0x5d, 0x00
	.type		__unnamed_2,@object
	.size		__unnamed_2,(.L_1 - __unnamed_2)
__unnamed_2:
        /* <DEDUP_REMOVED lines=29> */
.L_1:


//--------------------- .nv.shared._ZN7cutlass13device_kernelINS_4fmha6kernel28FmhaKernelTmaWarpSpecializedINS1_10collective30FmhaMainloopTmaWarpSpecializedINS_6half_tEffN4cute5tupleIJNS7_1CILi128EEESA_NS9_ILi192EEEEEENS8_IJiNS9_ILi1EEENS8_IJiiEEEEEESF_SF_NS4_13DefaultFusionEJNS2_6OptionILNS2_3TagE0ENS9_ILb1EEEEENSH_ILSI_2ESJ_EEEEENS4_15FmhaFwdEpilogueIS6_fNS8_IJNS9_ILi64EEESB_SA_EEEEENS2_23PersistentTileSchedulerEJSK_SL_EEEEEvNT_6ParamsE --------------------------
	.section	.nv.shared._ZN7cutlass13device_kernelINS_4fmha6kernel28FmhaKernelTmaWarpSpecializedINS1_10collective30FmhaMainloopTmaWarpSpecializedINS_6half_tEffN4cute5tupleIJNS7_1CILi128EEESA_NS9_ILi192EEEEEENS8_IJiNS9_ILi1EEENS8_IJiiEEEEEESF_SF_NS4_13DefaultFusionEJNS2_6OptionILNS2_3TagE0ENS9_ILb1EEEEENSH_ILSI_2ESJ_EEEEENS4_15FmhaFwdEpilogueIS6_fNS8_IJNS9_ILi64EEESB_SA_EEEEENS2_23PersistentTileSchedulerEJSK_SL_EEEEEvNT_6ParamsE,"aw",@nobits
	.sectionflags	@""
	.align	16
	.zero		1024


//--------------------- .nv.shared.reserved.0     --------------------------
	.section	.nv.shared.reserved.0,"aw",@nobits
	.weak		__nv_reservedSMEM_offset_0_alias
	.size		__nv_reservedSMEM_offset_0_alias, 0, 0
	.other		__nv_reservedSMEM_offset_0_alias,@"STO_CUDA_RESERVED_SHARED STV_DEFAULT"
__nv_reservedSMEM_offset_0_alias:
	.zero		0


//--------------------- .nv.global                --------------------------
	.section	.nv.global,"aw",@nobits
.nv.global:
	.type		_ZN39_INTERNAL_ffac4e46_4_k_cu_d2887515_32274cute1_E,@object
	.size		_ZN39_INTERNAL_ffac4e46_4_k_cu_d2887515_32274cute1_E,(_ZN39_INTERNAL_ffac4e46_4_k_cu_d2887515_32274cuda3std3__45__cpo6cbeginE - _ZN39_INTERNAL_ffac4e46_4_k_cu_d2887515_32274cute1_E)
_ZN39_INTERNAL_ffac4e46_4_k_cu_d2887515_32274cute1_E:
	.zero		1
	.type		_ZN39_INTERNAL_ffac4e46_4_k_cu_d2887515_32274cuda3std3__45__cpo6cbeginE,@object
	.size		_ZN39_INTERNAL_ffac4e46_4_k_cu_d2887515_32274cuda3std3__45__cpo6cbeginE,(_ZN39_INTERNAL_ffac4e46_4_k_cu_d2887515_32274cuda3std3__48in_placeE - _ZN39_INTERNAL_ffac4e46_4_k_cu_d2887515_32274cuda3std3__45__cpo6cbeginE)
_ZN39_INTERNAL_ffac4e46_4_k_cu_d2887515_32274cuda3std3__45__cpo6cbeginE:
	.zero		1
	.type		_ZN39_INTERNAL_ffac4e46_4_k_cu_d2887515_32274cuda3std3__48in_placeE,@object
	.size		_ZN39_INTERNAL_ffac4e46_4_k_cu_d2887515_32274cuda3std3__48in_placeE,(_ZN39_INTERNAL_ffac4e46_4_k_cu_d2887515_32274cuda3std6ranges3__45__cpo9iter_moveE - _ZN39_INTERNAL_ffac4e46_4_k_cu_d2887515_32274cuda3std3__48in_placeE)
_ZN39_INTERNAL_ffac4e46_4_k_cu_d2887515_32274cuda3std3__48in_placeE:
	.zero		1
	.type		_ZN39_INTERNAL_ffac4e46_4_k_cu_d2887515_32274cuda3std6ranges3__45__cpo9iter_moveE,@object
	.size		_ZN39_INTERNAL_ffac4e46_4_k_cu_d2887515_32274cuda3std6ranges3__45__cpo9iter_moveE,(_ZN39_INTERNAL_ffac4e46_4_k_cu_d2887515_32274cuda3std3__45__cpo5beginE - _ZN39_INTERNAL_ffac4e46_4_k_cu_d2887515_32274cuda3std6ranges3__45__cpo9iter_moveE)
_ZN39_INTERNAL_ffac4e46_4_k_cu_d2887515_32274cuda3std6ranges3__45__cpo9iter_moveE:
	.zero		1
	.type		_ZN39_INTERNAL_ffac4e46_4_k_cu_d2887515_32274cuda3std3__45__cpo5beginE,@object
	.size		_ZN39_INTERNAL_ffac4e46_4_k_cu_d2887515_32274cuda3std3__45__cpo5beginE,(_ZN39_INTERNAL_ffac4e46_4_k_cu_d2887515_32274cuda3std3__441_GLOBAL__N__ffac4e46_4_k_cu_d2887515_32276ignoreE - _ZN39_INTERNAL_ffac4e46_4_k_cu_d2887515_32274cuda3std3__45__cpo5beginE)
_ZN39_INTERNAL_ffac4e46_4_k_cu_d2887515_32274cuda3std3__45__cpo5beginE:
	.zero		1
	.type		_ZN39_INTERNAL_ffac4e46_4_k_cu_d2887515_32274cuda3std3__441_GLOBAL__N__ffac4e46_4_k_cu_d2887515_32276ignoreE,@object
	.size		_ZN39_INTERNAL_ffac4e46_4_k_cu_d2887515_32274cuda3std3__441_GLOBAL__N__ffac4e46_4_k_cu_d2887515_32276ignoreE,(_ZN39_INTERNAL_ffac4e46_4_k_cu_d2887515_32274cute7productE - _ZN39_INTERNAL_ffac4e46_4_k_cu_d2887515_32274cuda3std3__441_GLOBAL__N__ffac4e46_4_k_cu_d2887515_32276ignoreE)
_ZN39_INTERNAL_ffac4e46_4_k_cu_d2887515_32274cuda3std3__441_GLOBAL__N__ffac4e46_4_k_cu_d2887515_32276ignoreE:
	.zero		1
	.type		_ZN39_INTERNAL_ffac4e46_4_k_cu_d2887515_32274cute7productE,@object
	.size		_ZN39_INTERNAL_ffac4e46_4_k_cu_d2887515_32274cute7productE,(_ZN39_INTERNAL_ffac4e46_4_k_cu_d2887515_32274cuda3std3__45__cpo3endE - _ZN39_INTERNAL_ffac4e46_4_k_cu_d2887515_32274cute7productE)
_ZN39_INTERNAL_ffac4e46_4_k_cu_d2887515_32274cute7productE:
	.zero		1
	.type		_ZN39_INTERNAL_ffac4e46_4_k_cu_d2887515_32274cuda3std3__45__cpo3endE,@object
	.size		_ZN39_INTERNAL_ffac4e46_4_k_cu_d2887515_32274cuda3std3__45__cpo3endE,(_ZN39_INTERNAL_ffac4e46_4_k_cu_d2887515_32274cuda3std3__419piecewise_constructE - _ZN39_INTERNAL_ffac4e46_4_k_cu_d2887515_32274cuda3std3__45__cpo3endE)
_ZN39_INTERNAL_ffac4e46_4_k_cu_d2887515_32274cuda3std3__45__cpo3endE:
	.zero		1
	.type		_ZN39_INTERNAL_ffac4e46_4_k_cu_d2887515_32274cuda3std3__419piecewise_constructE,@object
	.size		_ZN39_INTERNAL_ffac4e46_4_k_cu_d2887515_32274cuda3std3__419piecewise_constructE,(_ZN39_INTERNAL_ffac4e46_4_k_cu_d2887515_32274cuda3std3__45__cpo4cendE - _ZN39_INTERNAL_ffac4e46_4_k_cu_d2887515_32274cuda3std3__419piecewise_constructE)
_ZN39_INTERNAL_ffac4e46_4_k_cu_d2887515_32274cuda3std3__419piecewise_constructE:
	.zero		1
	.type		_ZN39_INTERNAL_ffac4e46_4_k_cu_d2887515_32274cuda3std3__45__cpo4cendE,@object
	.size		_ZN39_INTERNAL_ffac4e46_4_k_cu_d2887515_32274cuda3std3__45__cpo4cendE,(_ZN39_INTERNAL_ffac4e46_4_k_cu_d2887515_32274cuda3std6ranges3__45__cpo4swapE - _ZN39_INTERNAL_ffac4e46_4_k_cu_d2887515_32274cuda3std3__45__cpo4cendE)
_ZN39_INTERNAL_ffac4e46_4_k_cu_d2887515_32274cuda3std3__45__cpo4cendE:
	.zero		1
	.type		_ZN39_INTERNAL_ffac4e46_4_k_cu_d2887515_32274cuda3std6ranges3__45__cpo4swapE,@object
	.size		_ZN39_INTERNAL_ffac4e46_4_k_cu_d2887515_32274cuda3std6ranges3__45__cpo4swapE,(.L_9 - _ZN39_INTERNAL_ffac4e46_4_k_cu_d2887515_32274cuda3std6ranges3__45__cpo4swapE)
_ZN39_INTERNAL_ffac4e46_4_k_cu_d2887515_32274cuda3std6ranges3__45__cpo4swapE:
	.zero		1
.L_9:


//--------------------- .nv.constant0._ZN7cutlass13device_kernelINS_4fmha6kernel28FmhaKernelTmaWarpSpecializedINS1_10collective30FmhaMainloopTmaWarpSpecializedINS_6half_tEffN4cute5tupleIJNS7_1CILi128EEESA_NS9_ILi192EEEEEENS8_IJiNS9_ILi1EEENS8_IJiiEEEEEESF_SF_NS4_13DefaultFusionEJNS2_6OptionILNS2_3TagE0ENS9_ILb1EEEEENSH_ILSI_2ESJ_EEEEENS4_15FmhaFwdEpilogueIS6_fNS8_IJNS9_ILi64EEESB_SA_EEEEENS2_23PersistentTileSchedulerEJSK_SL_EEEEEvNT_6ParamsE --------------------------
	.section	.nv.constant0._ZN7cutlass13device_kernelINS_4fmha6kernel28FmhaKernelTmaWarpSpecializedINS1_10collective30FmhaMainloopTmaWarpSpecializedINS_6half_tEffN4cute5tupleIJNS7_1CILi128EEESA_NS9_ILi192EEEEEENS8_IJiNS9_ILi1EEENS8_IJiiEEEEEESF_SF_NS4_13DefaultFusionEJNS2_6OptionILNS2_3TagE0ENS9_ILb1EEEEENSH_ILSI_2ESJ_EEEEENS4_15FmhaFwdEpilogueIS6_fNS8_IJNS9_ILi64EEESB_SA_EEEEENS2_23PersistentTileSchedulerEJSK_SL_EEEEEvNT_6ParamsE,"a",@progbits
	.sectionflags	@""
	.align	4
.nv.constant0._ZN7cutlass13device_kernelINS_4fmha6kernel28FmhaKernelTmaWarpSpecializedINS1_10collective30FmhaMainloopTmaWarpSpecializedINS_6half_tEffN4cute5tupleIJNS7_1CILi128EEESA_NS9_ILi192EEEEEENS8_IJiNS9_ILi1EEENS8_IJiiEEEEEESF_SF_NS4_13DefaultFusionEJNS2_6OptionILNS2_3TagE0ENS9_ILb1EEEEENSH_ILSI_2ESJ_EEEEENS4_15FmhaFwdEpilogueIS6_fNS8_IJNS9_ILi64EEESB_SA_EEEEENS2_23PersistentTileSchedulerEJSK_SL_EEEEEvNT_6ParamsE:
	.zero		2688


//--------------------- SYMBOLS --------------------------

	.type		.nv.reservedSmem.offset0,@object
	.size		.nv.reservedSmem.offset0,0x4
	.type		__assertfail,@function
